//
// Generated by NVIDIA NVVM Compiler
//
// Compiler Build ID: CL-36424714
// Cuda compilation tools, release 13.0, V13.0.88
// Based on NVVM 20.0.0
//

.version 9.0
.target sm_100
.address_size 64

	// .globl	_Z11tumorGrowthPd

.visible .entry _Z11tumorGrowthPd(
	.param .u64 .ptr .align 1 _Z11tumorGrowthPd_param_0
)
{
	.reg .pred 	%p<7>;
	.reg .b32 	%r<35>;
	.reg .b32 	%f<5>;
	.reg .b64 	%rd<5>;
	.reg .b64 	%fd<56>;

	ld.param.u64 	%rd1, [_Z11tumorGrowthPd_param_0];
	mov.u32 	%r8, %tid.x;
	mov.u32 	%r9, %ctaid.x;
	mov.u32 	%r10, %ntid.x;
	mad.lo.s32 	%r1, %r9, %r10, %r8;
	cvt.rn.f64.s32 	%fd11, %r1;
	mul.f64 	%fd1, %fd11, 0dBF1A36E2EB1C432D;
	fma.rn.f64 	%fd12, %fd1, 0d3FF71547652B82FE, 0d4338000000000000;
	{
	.reg .b32 %temp; 
	mov.b64 	{%r2, %temp}, %fd12;
	}
	mov.f64 	%fd13, 0dC338000000000000;
	add.rn.f64 	%fd14, %fd12, %fd13;
	fma.rn.f64 	%fd15, %fd14, 0dBFE62E42FEFA39EF, %fd1;
	fma.rn.f64 	%fd16, %fd14, 0dBC7ABC9E3B39803F, %fd15;
	fma.rn.f64 	%fd17, %fd16, 0d3E5ADE1569CE2BDF, 0d3E928AF3FCA213EA;
	fma.rn.f64 	%fd18, %fd17, %fd16, 0d3EC71DEE62401315;
	fma.rn.f64 	%fd19, %fd18, %fd16, 0d3EFA01997C89EB71;
	fma.rn.f64 	%fd20, %fd19, %fd16, 0d3F2A01A014761F65;
	fma.rn.f64 	%fd21, %fd20, %fd16, 0d3F56C16C1852B7AF;
	fma.rn.f64 	%fd22, %fd21, %fd16, 0d3F81111111122322;
	fma.rn.f64 	%fd23, %fd22, %fd16, 0d3FA55555555502A1;
	fma.rn.f64 	%fd24, %fd23, %fd16, 0d3FC5555555555511;
	fma.rn.f64 	%fd25, %fd24, %fd16, 0d3FE000000000000B;
	fma.rn.f64 	%fd26, %fd25, %fd16, 0d3FF0000000000000;
	fma.rn.f64 	%fd27, %fd26, %fd16, 0d3FF0000000000000;
	{
	.reg .b32 %temp; 
	mov.b64 	{%r3, %temp}, %fd27;
	}
	{
	.reg .b32 %temp; 
	mov.b64 	{%temp, %r4}, %fd27;
	}
	shl.b32 	%r11, %r2, 20;
	add.s32 	%r12, %r11, %r4;
	mov.b64 	%fd54, {%r3, %r12};
	{
	.reg .b32 %temp; 
	mov.b64 	{%temp, %r13}, %fd1;
	}
	mov.b32 	%f3, %r13;
	abs.f32 	%f1, %f3;
	setp.lt.f32 	%p1, %f1, 0f4086232B;
	@%p1 bra 	$L__BB0_3;
	setp.lt.f64 	%p2, %fd1, 0d0000000000000000;
	add.f64 	%fd28, %fd1, 0d7FF0000000000000;
	selp.f64 	%fd54, 0d0000000000000000, %fd28, %p2;
	setp.geu.f32 	%p3, %f1, 0f40874800;
	@%p3 bra 	$L__BB0_3;
	shr.u32 	%r14, %r2, 31;
	add.s32 	%r15, %r2, %r14;
	shr.s32 	%r16, %r15, 1;
	shl.b32 	%r17, %r16, 20;
	add.s32 	%r18, %r4, %r17;
	mov.b64 	%fd29, {%r3, %r18};
	sub.s32 	%r19, %r2, %r16;
	shl.b32 	%r20, %r19, 20;
	add.s32 	%r21, %r20, 1072693248;
	mov.b32 	%r22, 0;
	mov.b64 	%fd30, {%r22, %r21};
	mul.f64 	%fd54, %fd30, %fd29;
$L__BB0_3:
	mov.f64 	%fd31, 0d3FF0000000000000;
	sub.f64 	%fd32, %fd31, %fd54;
	mul.f64 	%fd33, %fd32, 0d3F77ACC4EF88B978;
	div.rn.f64 	%fd6, %fd33, 0d3F1A36E2EB1C432D;
	fma.rn.f64 	%fd34, %fd6, 0d3FF71547652B82FE, 0d4338000000000000;
	{
	.reg .b32 %temp; 
	mov.b64 	{%r5, %temp}, %fd34;
	}
	mov.f64 	%fd35, 0dC338000000000000;
	add.rn.f64 	%fd36, %fd34, %fd35;
	fma.rn.f64 	%fd37, %fd36, 0dBFE62E42FEFA39EF, %fd6;
	fma.rn.f64 	%fd38, %fd36, 0dBC7ABC9E3B39803F, %fd37;
	fma.rn.f64 	%fd39, %fd38, 0d3E5ADE1569CE2BDF, 0d3E928AF3FCA213EA;
	fma.rn.f64 	%fd40, %fd39, %fd38, 0d3EC71DEE62401315;
	fma.rn.f64 	%fd41, %fd40, %fd38, 0d3EFA01997C89EB71;
	fma.rn.f64 	%fd42, %fd41, %fd38, 0d3F2A01A014761F65;
	fma.rn.f64 	%fd43, %fd42, %fd38, 0d3F56C16C1852B7AF;
	fma.rn.f64 	%fd44, %fd43, %fd38, 0d3F81111111122322;
	fma.rn.f64 	%fd45, %fd44, %fd38, 0d3FA55555555502A1;
	fma.rn.f64 	%fd46, %fd45, %fd38, 0d3FC5555555555511;
	fma.rn.f64 	%fd47, %fd46, %fd38, 0d3FE000000000000B;
	fma.rn.f64 	%fd48, %fd47, %fd38, 0d3FF0000000000000;
	fma.rn.f64 	%fd49, %fd48, %fd38, 0d3FF0000000000000;
	{
	.reg .b32 %temp; 
	mov.b64 	{%r6, %temp}, %fd49;
	}
	{
	.reg .b32 %temp; 
	mov.b64 	{%temp, %r7}, %fd49;
	}
	shl.b32 	%r23, %r5, 20;
	add.s32 	%r24, %r23, %r7;
	mov.b64 	%fd55, {%r6, %r24};
	{
	.reg .b32 %temp; 
	mov.b64 	{%temp, %r25}, %fd6;
	}
	mov.b32 	%f4, %r25;
	abs.f32 	%f2, %f4;
	setp.lt.f32 	%p4, %f2, 0f4086232B;
	@%p4 bra 	$L__BB0_6;
	setp.lt.f64 	%p5, %fd6, 0d0000000000000000;
	add.f64 	%fd50, %fd6, 0d7FF0000000000000;
	selp.f64 	%fd55, 0d0000000000000000, %fd50, %p5;
	setp.geu.f32 	%p6, %f2, 0f40874800;
	@%p6 bra 	$L__BB0_6;
	shr.u32 	%r26, %r5, 31;
	add.s32 	%r27, %r5, %r26;
	shr.s32 	%r28, %r27, 1;
	shl.b32 	%r29, %r28, 20;
	add.s32 	%r30, %r7, %r29;
	mov.b64 	%fd51, {%r6, %r30};
	sub.s32 	%r31, %r5, %r28;
	shl.b32 	%r32, %r31, 20;
	add.s32 	%r33, %r32, 1072693248;
	mov.b32 	%r34, 0;
	mov.b64 	%fd52, {%r34, %r33};
	mul.f64 	%fd55, %fd52, %fd51;
$L__BB0_6:
	cvta.to.global.u64 	%rd2, %rd1;
	mul.f64 	%fd53, %fd55, 0d4059000000000000;
	mul.wide.s32 	%rd3, %r1, 8;
	add.s64 	%rd4, %rd2, %rd3;
	st.global.f64 	[%rd4], %fd53;
	ret;

}
	// .globl	_Z17tumorMarkerInfluxPdS_
.visible .entry _Z17tumorMarkerInfluxPdS_(
	.param .u64 .ptr .align 1 _Z17tumorMarkerInfluxPdS__param_0,
	.param .u64 .ptr .align 1 _Z17tumorMarkerInfluxPdS__param_1
)
{
	.reg .b32 	%r<5>;
	.reg .b64 	%rd<8>;
	.reg .b64 	%fd<3>;

	ld.param.u64 	%rd1, [_Z17tumorMarkerInfluxPdS__param_0];
	ld.param.u64 	%rd2, [_Z17tumorMarkerInfluxPdS__param_1];
	cvta.to.global.u64 	%rd3, %rd2;
	cvta.to.global.u64 	%rd4, %rd1;
	mov.u32 	%r1, %tid.x;
	mov.u32 	%r2, %ctaid.x;
	mov.u32 	%r3, %ntid.x;
	mad.lo.s32 	%r4, %r2, %r3, %r1;
	mul.wide.s32 	%rd5, %r4, 8;
	add.s64 	%rd6, %rd4, %rd5;
	ld.global.f64 	%fd1, [%rd6];
	mul.f64 	%fd2, %fd1, 0d3ED2DFD694CCAB3F;
	add.s64 	%rd7, %rd3, %rd5;
	st.global.f64 	[%rd7], %fd2;
	ret;

}
	// .globl	_Z10markerMassPdS_S_
.visible .entry _Z10markerMassPdS_S_(
	.param .u64 .ptr .align 1 _Z10markerMassPdS_S__param_0,
	.param .u64 .ptr .align 1 _Z10markerMassPdS_S__param_1,
	.param .u64 .ptr .align 1 _Z10markerMassPdS_S__param_2
)
{
	.reg .pred 	%p<7>;
	.reg .b32 	%r<35>;
	.reg .b32 	%f<5>;
	.reg .b64 	%rd<12>;
	.reg .b64 	%fd<61>;

	ld.param.u64 	%rd2, [_Z10markerMassPdS_S__param_0];
	ld.param.u64 	%rd3, [_Z10markerMassPdS_S__param_1];
	ld.param.u64 	%rd1, [_Z10markerMassPdS_S__param_2];
	cvta.to.global.u64 	%rd4, %rd3;
	cvta.to.global.u64 	%rd5, %rd2;
	mov.u32 	%r8, %tid.x;
	mov.u32 	%r9, %ctaid.x;
	mov.u32 	%r10, %ntid.x;
	mad.lo.s32 	%r1, %r9, %r10, %r8;
	ld.global.f64 	%fd1, [%rd5];
	mul.wide.s32 	%rd6, %r1, 8;
	add.s64 	%rd7, %rd5, %rd6;
	ld.global.f64 	%fd15, [%rd7];
	div.rn.f64 	%fd16, %fd15, 0dBFBDA3C21187E7C0;
	add.f64 	%fd17, %fd16, 0d4062C00000000000;
	add.f64 	%fd2, %fd17, 0dBF70C1A10C1A10C1;
	add.s64 	%rd8, %rd4, %rd6;
	st.global.f64 	[%rd8], %fd2;
	cvt.rn.f64.s32 	%fd3, %r1;
	mul.f64 	%fd4, %fd3, 0d3F77ACC4EF88B978;
	fma.rn.f64 	%fd18, %fd4, 0d3FF71547652B82FE, 0d4338000000000000;
	{
	.reg .b32 %temp; 
	mov.b64 	{%r2, %temp}, %fd18;
	}
	mov.f64 	%fd19, 0dC338000000000000;
	add.rn.f64 	%fd20, %fd18, %fd19;
	fma.rn.f64 	%fd21, %fd20, 0dBFE62E42FEFA39EF, %fd4;
	fma.rn.f64 	%fd22, %fd20, 0dBC7ABC9E3B39803F, %fd21;
	fma.rn.f64 	%fd23, %fd22, 0d3E5ADE1569CE2BDF, 0d3E928AF3FCA213EA;
	fma.rn.f64 	%fd24, %fd23, %fd22, 0d3EC71DEE62401315;
	fma.rn.f64 	%fd25, %fd24, %fd22, 0d3EFA01997C89EB71;
	fma.rn.f64 	%fd26, %fd25, %fd22, 0d3F2A01A014761F65;
	fma.rn.f64 	%fd27, %fd26, %fd22, 0d3F56C16C1852B7AF;
	fma.rn.f64 	%fd28, %fd27, %fd22, 0d3F81111111122322;
	fma.rn.f64 	%fd29, %fd28, %fd22, 0d3FA55555555502A1;
	fma.rn.f64 	%fd30, %fd29, %fd22, 0d3FC5555555555511;
	fma.rn.f64 	%fd31, %fd30, %fd22, 0d3FE000000000000B;
	fma.rn.f64 	%fd32, %fd31, %fd22, 0d3FF0000000000000;
	fma.rn.f64 	%fd33, %fd32, %fd22, 0d3FF0000000000000;
	{
	.reg .b32 %temp; 
	mov.b64 	{%r3, %temp}, %fd33;
	}
	{
	.reg .b32 %temp; 
	mov.b64 	{%temp, %r4}, %fd33;
	}
	shl.b32 	%r11, %r2, 20;
	add.s32 	%r12, %r11, %r4;
	mov.b64 	%fd59, {%r3, %r12};
	{
	.reg .b32 %temp; 
	mov.b64 	{%temp, %r13}, %fd4;
	}
	mov.b32 	%f3, %r13;
	abs.f32 	%f1, %f3;
	setp.lt.f32 	%p1, %f1, 0f4086232B;
	@%p1 bra 	$L__BB2_3;
	setp.lt.f64 	%p2, %fd4, 0d0000000000000000;
	add.f64 	%fd34, %fd4, 0d7FF0000000000000;
	selp.f64 	%fd59, 0d0000000000000000, %fd34, %p2;
	setp.geu.f32 	%p3, %f1, 0f40874800;
	@%p3 bra 	$L__BB2_3;
	shr.u32 	%r14, %r2, 31;
	add.s32 	%r15, %r2, %r14;
	shr.s32 	%r16, %r15, 1;
	shl.b32 	%r17, %r16, 20;
	add.s32 	%r18, %r4, %r17;
	mov.b64 	%fd35, {%r3, %r18};
	sub.s32 	%r19, %r2, %r16;
	shl.b32 	%r20, %r19, 20;
	add.s32 	%r21, %r20, 1072693248;
	mov.b32 	%r22, 0;
	mov.b64 	%fd36, {%r22, %r21};
	mul.f64 	%fd59, %fd36, %fd35;
$L__BB2_3:
	div.rn.f64 	%fd37, %fd1, 0d3FBDA3C21187E7C0;
	mul.f64 	%fd9, %fd37, %fd59;
	mul.f64 	%fd10, %fd3, 0dBFBC28F5C28F5C29;
	fma.rn.f64 	%fd38, %fd10, 0d3FF71547652B82FE, 0d4338000000000000;
	{
	.reg .b32 %temp; 
	mov.b64 	{%r5, %temp}, %fd38;
	}
	mov.f64 	%fd39, 0dC338000000000000;
	add.rn.f64 	%fd40, %fd38, %fd39;
	fma.rn.f64 	%fd41, %fd40, 0dBFE62E42FEFA39EF, %fd10;
	fma.rn.f64 	%fd42, %fd40, 0dBC7ABC9E3B39803F, %fd41;
	fma.rn.f64 	%fd43, %fd42, 0d3E5ADE1569CE2BDF, 0d3E928AF3FCA213EA;
	fma.rn.f64 	%fd44, %fd43, %fd42, 0d3EC71DEE62401315;
	fma.rn.f64 	%fd45, %fd44, %fd42, 0d3EFA01997C89EB71;
	fma.rn.f64 	%fd46, %fd45, %fd42, 0d3F2A01A014761F65;
	fma.rn.f64 	%fd47, %fd46, %fd42, 0d3F56C16C1852B7AF;
	fma.rn.f64 	%fd48, %fd47, %fd42, 0d3F81111111122322;
	fma.rn.f64 	%fd49, %fd48, %fd42, 0d3FA55555555502A1;
	fma.rn.f64 	%fd50, %fd49, %fd42, 0d3FC5555555555511;
	fma.rn.f64 	%fd51, %fd50, %fd42, 0d3FE000000000000B;
	fma.rn.f64 	%fd52, %fd51, %fd42, 0d3FF0000000000000;
	fma.rn.f64 	%fd53, %fd52, %fd42, 0d3FF0000000000000;
	{
	.reg .b32 %temp; 
	mov.b64 	{%r6, %temp}, %fd53;
	}
	{
	.reg .b32 %temp; 
	mov.b64 	{%temp, %r7}, %fd53;
	}
	shl.b32 	%r23, %r5, 20;
	add.s32 	%r24, %r23, %r7;
	mov.b64 	%fd60, {%r6, %r24};
	{
	.reg .b32 %temp; 
	mov.b64 	{%temp, %r25}, %fd10;
	}
	mov.b32 	%f4, %r25;
	abs.f32 	%f2, %f4;
	setp.lt.f32 	%p4, %f2, 0f4086232B;
	@%p4 bra 	$L__BB2_6;
	setp.lt.f64 	%p5, %fd10, 0d0000000000000000;
	add.f64 	%fd54, %fd10, 0d7FF0000000000000;
	selp.f64 	%fd60, 0d0000000000000000, %fd54, %p5;
	setp.geu.f32 	%p6, %f2, 0f40874800;
	@%p6 bra 	$L__BB2_6;
	shr.u32 	%r26, %r5, 31;
	add.s32 	%r27, %r5, %r26;
	shr.s32 	%r28, %r27, 1;
	shl.b32 	%r29, %r28, 20;
	add.s32 	%r30, %r7, %r29;
	mov.b64 	%fd55, {%r6, %r30};
	sub.s32 	%r31, %r5, %r28;
	shl.b32 	%r32, %r31, 20;
	add.s32 	%r33, %r32, 1072693248;
	mov.b32 	%r34, 0;
	mov.b64 	%fd56, {%r34, %r33};
	mul.f64 	%fd60, %fd56, %fd55;
$L__BB2_6:
	add.f64 	%fd57, %fd9, 0d3F70C1A10C1A10C1;
	cvta.to.global.u64 	%rd9, %rd1;
	fma.rn.f64 	%fd58, %fd2, %fd60, %fd57;
	add.s64 	%rd11, %rd9, %rd6;
	st.global.f64 	[%rd11], %fd58;
	ret;

}


// ===== COMPILED SASS (sm_100) =====

	.target	sm_100

	.elftype	@"ET_EXEC"


//--------------------- .note.nv.tkinfo           --------------------------
	.section	.note.nv.tkinfo,"",@"SHT_NOTE"
	.sectionflags	@"SHF_NOTE_NV_TKINFO"
	.tkinfo
        /*0018*/ 	.word	0x00000002
        /*0030*/ 	.string	""
        /*0030*/ 	.string	"ptxas"
        /*0030*/ 	.string	"Cuda compilation tools, release 13.0, V13.0.88"
        /*0030*/ 	.string	"Build cuda_13.0.r13.0/compiler.36424714_0"
        /*0030*/ 	.string	"-arch sm_100 -m 64 "



//--------------------- .note.nv.cuinfo           --------------------------
	.section	.note.nv.cuinfo,"",@"SHT_NOTE"
	.sectionflags	@"SHF_NOTE_NV_CUINFO"
        /*0018*/ 	.short	0x0002
        /*001a*/ 	.short	0x0064
        /*001c*/ 	.short	0x0082
	.zero		2


//--------------------- .nv.info                  --------------------------
	.section	.nv.info,"",@"SHT_CUDA_INFO"
	.align	4


	//----- nvinfo : EIATTR_REGCOUNT
	.align		4
        /*0000*/ 	.byte	0x04, 0x2f
        /*0002*/ 	.short	(.L_1 - .L_0)
	.align		4
.L_0:
        /*0004*/ 	.word	index@(_Z11tumorGrowthPd)
        /*0008*/ 	.word	0x00000017


	//----- nvinfo : EIATTR_FRAME_SIZE
	.align		4
.L_1:
        /*000c*/ 	.byte	0x04, 0x11
        /*000e*/ 	.short	(.L_3 - .L_2)
	.align		4
.L_2:
        /*0010*/ 	.word	index@($__internal_1_$__cuda_sm20_div_rn_f64_full)
        /*0014*/ 	.word	0x00000000


	//----- nvinfo : EIATTR_FRAME_SIZE
	.align		4
.L_3:
        /*0018*/ 	.byte	0x04, 0x11
        /*001a*/ 	.short	(.L_5 - .L_4)
	.align		4
.L_4:
        /*001c*/ 	.word	index@(_Z11tumorGrowthPd)
        /*0020*/ 	.word	0x00000000


	//----- nvinfo : EIATTR_REGCOUNT
	.align		4
.L_5:
        /*0024*/ 	.byte	0x04, 0x2f
        /*0026*/ 	.short	(.L_7 - .L_6)
	.align		4
.L_6:
        /*0028*/ 	.word	index@(_Z17tumorMarkerInfluxPdS_)
        /*002c*/ 	.word	0x0000000c


	//----- nvinfo : EIATTR_FRAME_SIZE
	.align		4
.L_7:
        /*0030*/ 	.byte	0x04, 0x11
        /*0032*/ 	.short	(.L_9 - .L_8)
	.align		4
.L_8:
        /*0034*/ 	.word	index@(_Z17tumorMarkerInfluxPdS_)
        /*0038*/ 	.word	0x00000000


	//----- nvinfo : EIATTR_REGCOUNT
	.align		4
.L_9:
        /*003c*/ 	.byte	0x04, 0x2f
        /*003e*/ 	.short	(.L_11 - .L_10)
	.align		4
.L_10:
        /*0040*/ 	.word	index@(_Z10markerMassPdS_S_)
        /*0044*/ 	.word	0x00000020


	//----- nvinfo : EIATTR_FRAME_SIZE
	.align		4
.L_11:
        /*0048*/ 	.byte	0x04, 0x11
        /*004a*/ 	.short	(.L_13 - .L_12)
	.align		4
.L_12:
        /*004c*/ 	.word	index@($__internal_0_$__cuda_sm20_div_rn_f64_full)
        /*0050*/ 	.word	0x00000000


	//----- nvinfo : EIATTR_FRAME_SIZE
	.align		4
.L_13:
        /*0054*/ 	.byte	0x04, 0x11
        /*0056*/ 	.short	(.L_15 - .L_14)
	.align		4
.L_14:
        /*0058*/ 	.word	index@(_Z10markerMassPdS_S_)
        /*005c*/ 	.word	0x00000000


	//----- nvinfo : EIATTR_MIN_STACK_SIZE
	.align		4
.L_15:
        /*0060*/ 	.byte	0x04, 0x12
        /*0062*/ 	.short	(.L_17 - .L_16)
	.align		4
.L_16:
        /*0064*/ 	.word	index@(_Z10markerMassPdS_S_)
        /*0068*/ 	.word	0x00000000


	//----- nvinfo : EIATTR_MIN_STACK_SIZE
	.align		4
.L_17:
        /*006c*/ 	.byte	0x04, 0x12
        /*006e*/ 	.short	(.L_19 - .L_18)
	.align		4
.L_18:
        /*0070*/ 	.word	index@(_Z17tumorMarkerInfluxPdS_)
        /*0074*/ 	.word	0x00000000


	//----- nvinfo : EIATTR_MIN_STACK_SIZE
	.align		4
.L_19:
        /*0078*/ 	.byte	0x04, 0x12
        /*007a*/ 	.short	(.L_21 - .L_20)
	.align		4
.L_20:
        /*007c*/ 	.word	index@(_Z11tumorGrowthPd)
        /*0080*/ 	.word	0x00000000
.L_21:


//--------------------- .nv.compat                --------------------------
	.section	.nv.compat,"",@"SHT_CUDA_COMPAT_INFO"
	.align	4
        /*0000*/ 	.byte	0x02, 0x09, 0x00, 0x00, 0x02, 0x02, 0x01, 0x00, 0x02, 0x05, 0x05, 0x00, 0x03, 0x07, 0x01, 0x01
        /*0010*/ 	.byte	0x02, 0x03, 0x00, 0x00, 0x02, 0x06, 0x01, 0x00, 0x04, 0x0b, 0x08, 0x00, 0x01, 0x00, 0x00, 0x00
        /*0020*/ 	.byte	0x00, 0x00, 0x00, 0x00


//--------------------- .nv.info._Z10markerMassPdS_S_ --------------------------
	.section	.nv.info._Z10markerMassPdS_S_,"",@"SHT_CUDA_INFO"
	.sectionflags	@""
	.align	4


	//----- nvinfo : EIATTR_CUDA_API_VERSION
	.align		4
        /*0000*/ 	.byte	0x04, 0x37
        /*0002*/ 	.short	(.L_23 - .L_22)
.L_22:
        /*0004*/ 	.word	0x00000082


	//----- nvinfo : EIATTR_KPARAM_INFO
	.align		4
.L_23:
        /*0008*/ 	.byte	0x04, 0x17
        /*000a*/ 	.short	(.L_25 - .L_24)
.L_24:
        /*000c*/ 	.word	0x00000000
        /*0010*/ 	.short	0x0002
        /*0012*/ 	.short	0x0010
        /*0014*/ 	.byte	0x00, 0xf5, 0x21, 0x00


	//----- nvinfo : EIATTR_KPARAM_INFO
	.align		4
.L_25:
        /*0018*/ 	.byte	0x04, 0x17
        /*001a*/ 	.short	(.L_27 - .L_26)
.L_26:
        /*001c*/ 	.word	0x00000000
        /*0020*/ 	.short	0x0001
        /*0022*/ 	.short	0x0008
        /*0024*/ 	.byte	0x00, 0xf5, 0x21, 0x00


	//----- nvinfo : EIATTR_KPARAM_INFO
	.align		4
.L_27:
        /*0028*/ 	.byte	0x04, 0x17
        /*002a*/ 	.short	(.L_29 - .L_28)
.L_28:
        /*002c*/ 	.word	0x00000000
        /*0030*/ 	.short	0x0000
        /*0032*/ 	.short	0x0000
        /*0034*/ 	.byte	0x00, 0xf5, 0x21, 0x00


	//----- nvinfo : EIATTR_SPARSE_MMA_MASK
	.align		4
.L_29:
        /*0038*/ 	.byte	0x03, 0x50
        /*003a*/ 	.short	0x0000


	//----- nvinfo : EIATTR_MAXREG_COUNT
	.align		4
        /*003c*/ 	.byte	0x03, 0x1b
        /*003e*/ 	.short	0x00ff


	//----- nvinfo : EIATTR_MERCURY_ISA_VERSION
	.align		4
        /*0040*/ 	.byte	0x03, 0x5f
        /*0042*/ 	.short	0x0101


	//----- nvinfo : EIATTR_VRC_CTA_INIT_COUNT
	.align		4
        /*0044*/ 	.byte	0x02, 0x4a
	.zero		1
	.zero		1


	//----- nvinfo : EIATTR_EXIT_INSTR_OFFSETS
	.align		4
        /*0048*/ 	.byte	0x04, 0x1c
        /*004a*/ 	.short	(.L_31 - .L_30)


	//   ....[0]....
.L_30:
        /*004c*/ 	.word	0x00000c80


	//----- nvinfo : EIATTR_CRS_STACK_SIZE
	.align		4
.L_31:
        /*0050*/ 	.byte	0x04, 0x1e
        /*0052*/ 	.short	(.L_33 - .L_32)
.L_32:
        /*0054*/ 	.word	0x00000000


	//----- nvinfo : EIATTR_CBANK_PARAM_SIZE
	.align		4
.L_33:
        /*0058*/ 	.byte	0x03, 0x19
        /*005a*/ 	.short	0x0018


	//----- nvinfo : EIATTR_PARAM_CBANK
	.align		4
        /*005c*/ 	.byte	0x04, 0x0a
        /*005e*/ 	.short	(.L_35 - .L_34)
	.align		4
.L_34:
        /*0060*/ 	.word	index@(.nv.constant0._Z10markerMassPdS_S_)
        /*0064*/ 	.short	0x0380
        /*0066*/ 	.short	0x0018


	//----- nvinfo : EIATTR_SW_WAR
	.align		4
.L_35:
        /*0068*/ 	.byte	0x04, 0x36
        /*006a*/ 	.short	(.L_37 - .L_36)
.L_36:
        /*006c*/ 	.word	0x00000008
.L_37:


//--------------------- .nv.info._Z17tumorMarkerInfluxPdS_ --------------------------
	.section	.nv.info._Z17tumorMarkerInfluxPdS_,"",@"SHT_CUDA_INFO"
	.sectionflags	@""
	.align	4


	//----- nvinfo : EIATTR_CUDA_API_VERSION
	.align		4
        /*0000*/ 	.byte	0x04, 0x37
        /*0002*/ 	.short	(.L_39 - .L_38)
.L_38:
        /*0004*/ 	.word	0x00000082


	//----- nvinfo : EIATTR_KPARAM_INFO
	.align		4
.L_39:
        /*0008*/ 	.byte	0x04, 0x17
        /*000a*/ 	.short	(.L_41 - .L_40)
.L_40:
        /*000c*/ 	.word	0x00000000
        /*0010*/ 	.short	0x0001
        /*0012*/ 	.short	0x0008
        /*0014*/ 	.byte	0x00, 0xf5, 0x21, 0x00


	//----- nvinfo : EIATTR_KPARAM_INFO
	.align		4
.L_41:
        /*0018*/ 	.byte	0x04, 0x17
        /*001a*/ 	.short	(.L_43 - .L_42)
.L_42:
        /*001c*/ 	.word	0x00000000
        /*0020*/ 	.short	0x0000
        /*0022*/ 	.short	0x0000
        /*0024*/ 	.byte	0x00, 0xf5, 0x21, 0x00


	//----- nvinfo : EIATTR_SPARSE_MMA_MASK
	.align		4
.L_43:
        /*0028*/ 	.byte	0x03, 0x50
        /*002a*/ 	.short	0x0000


	//----- nvinfo : EIATTR_MAXREG_COUNT
	.align		4
        /*002c*/ 	.byte	0x03, 0x1b
        /*002e*/ 	.short	0x00ff


	//----- nvinfo : EIATTR_MERCURY_ISA_VERSION
	.align		4
        /*0030*/ 	.byte	0x03, 0x5f
        /*0032*/ 	.short	0x0101


	//----- nvinfo : EIATTR_VRC_CTA_INIT_COUNT
	.align		4
        /*0034*/ 	.byte	0x02, 0x4a
	.zero		1
	.zero		1


	//----- nvinfo : EIATTR_EXIT_INSTR_OFFSETS
	.align		4
        /*0038*/ 	.byte	0x04, 0x1c
        /*003a*/ 	.short	(.L_45 - .L_44)


	//   ....[0]....
.L_44:
        /*003c*/ 	.word	0x000000f0


	//----- nvinfo : EIATTR_CBANK_PARAM_SIZE
	.align		4
.L_45:
        /*0040*/ 	.byte	0x03, 0x19
        /*0042*/ 	.short	0x0010


	//----- nvinfo : EIATTR_PARAM_CBANK
	.align		4
        /*0044*/ 	.byte	0x04, 0x0a
        /*0046*/ 	.short	(.L_47 - .L_46)
	.align		4
.L_46:
        /*0048*/ 	.word	index@(.nv.constant0._Z17tumorMarkerInfluxPdS_)
        /*004c*/ 	.short	0x0380
        /*004e*/ 	.short	0x0010


	//----- nvinfo : EIATTR_SW_WAR
	.align		4
.L_47:
        /*0050*/ 	.byte	0x04, 0x36
        /*0052*/ 	.short	(.L_49 - .L_48)
.L_48:
        /*0054*/ 	.word	0x00000008
.L_49:


//--------------------- .nv.info._Z11tumorGrowthPd --------------------------
	.section	.nv.info._Z11tumorGrowthPd,"",@"SHT_CUDA_INFO"
	.sectionflags	@""
	.align	4


	//----- nvinfo : EIATTR_CUDA_API_VERSION
	.align		4
        /*0000*/ 	.byte	0x04, 0x37
        /*0002*/ 	.short	(.L_51 - .L_50)
.L_50:
        /*0004*/ 	.word	0x00000082


	//----- nvinfo : EIATTR_KPARAM_INFO
	.align		4
.L_51:
        /*0008*/ 	.byte	0x04, 0x17
        /*000a*/ 	.short	(.L_53 - .L_52)
.L_52:
        /*000c*/ 	.word	0x00000000
        /*0010*/ 	.short	0x0000
        /*0012*/ 	.short	0x0000
        /*0014*/ 	.byte	0x00, 0xf5, 0x21, 0x00


	//----- nvinfo : EIATTR_SPARSE_MMA_MASK
	.align		4
.L_53:
        /*0018*/ 	.byte	0x03, 0x50
        /*001a*/ 	.short	0x0000


	//----- nvinfo : EIATTR_MAXREG_COUNT
	.align		4
        /*001c*/ 	.byte	0x03, 0x1b
        /*001e*/ 	.short	0x00ff


	//----- nvinfo : EIATTR_MERCURY_ISA_VERSION
	.align		4
        /*0020*/ 	.byte	0x03, 0x5f
        /*0022*/ 	.short	0x0101


	//----- nvinfo : EIATTR_VRC_CTA_INIT_COUNT
	.align		4
        /*0024*/ 	.byte	0x02, 0x4a
	.zero		1
	.zero		1


	//----- nvinfo : EIATTR_EXIT_INSTR_OFFSETS
	.align		4
        /*0028*/ 	.byte	0x04, 0x1c
        /*002a*/ 	.short	(.L_55 - .L_54)


	//   ....[0]....
.L_54:
        /*002c*/ 	.word	0x000009b0


	//----- nvinfo : EIATTR_CRS_STACK_SIZE
	.align		4
.L_55:
        /*0030*/ 	.byte	0x04, 0x1e
        /*0032*/ 	.short	(.L_57 - .L_56)
.L_56:
        /*0034*/ 	.word	0x00000000


	//----- nvinfo : EIATTR_CBANK_PARAM_SIZE
	.align		4
.L_57:
        /*0038*/ 	.byte	0x03, 0x19
        /*003a*/ 	.short	0x0008


	//----- nvinfo : EIATTR_PARAM_CBANK
	.align		4
        /*003c*/ 	.byte	0x04, 0x0a
        /*003e*/ 	.short	(.L_59 - .L_58)
	.align		4
.L_58:
        /*0040*/ 	.word	index@(.nv.constant0._Z11tumorGrowthPd)
        /*0044*/ 	.short	0x0380
        /*0046*/ 	.short	0x0008


	//----- nvinfo : EIATTR_SW_WAR
	.align		4
.L_59:
        /*0048*/ 	.byte	0x04, 0x36
        /*004a*/ 	.short	(.L_61 - .L_60)
.L_60:
        /*004c*/ 	.word	0x00000008
.L_61:


//--------------------- .nv.callgraph             --------------------------
	.section	.nv.callgraph,"",@"SHT_CUDA_CALLGRAPH"
	.align	4
	.sectionentsize	8
	.align		4
        /*0000*/ 	.word	0x00000000
	.align		4
        /*0004*/ 	.word	0xffffffff
	.align		4
        /*0008*/ 	.word	0x00000000
	.align		4
        /*000c*/ 	.word	0xfffffffe
	.align		4
        /*0010*/ 	.word	0x00000000
	.align		4
        /*0014*/ 	.word	0xfffffffd
	.align		4
        /*0018*/ 	.word	0x00000000
	.align		4
        /*001c*/ 	.word	0xfffffffc


//--------------------- .text._Z10markerMassPdS_S_ --------------------------
	.section	.text._Z10markerMassPdS_S_,"ax",@progbits
	.align	128
        .global         _Z10markerMassPdS_S_
        .type           _Z10markerMassPdS_S_,@function
        .size           _Z10markerMassPdS_S_,(.L_x_25 - _Z10markerMassPdS_S_)
        .other          _Z10markerMassPdS_S_,@"STO_CUDA_ENTRY STV_DEFAULT"
_Z10markerMassPdS_S_:
.text._Z10markerMassPdS_S_:
[----:B------:R-:W-:Y:S01]  /*0000*/  LDC R1, c[0x0][0x37c] ;  /* 0x0000df00ff017b82 */ /* 0x000fe20000000800 */
[----:B------:R-:W0:Y:S07]  /*0010*/  S2R R2, SR_TID.X ;  /* 0x0000000000027919 */ /* 0x000e2e0000002100 */
[----:B------:R-:W0:Y:S01]  /*0020*/  S2UR UR6, SR_CTAID.X ;  /* 0x00000000000679c3 */ /* 0x000e220000002500 */
[----:B------:R-:W1:Y:S07]  /*0030*/  LDCU.64 UR4, c[0x0][0x358] ;  /* 0x00006b00ff0477ac */ /* 0x000e6e0008000a00 */
[----:B------:R-:W0:Y:S08]  /*0040*/  LDC R3, c[0x0][0x360] ;  /* 0x0000d800ff037b82 */ /* 0x000e300000000800 */
[----:B------:R-:W2:Y:S01]  /*0050*/  LDC.64 R6, c[0x0][0x380] ;  /* 0x0000e000ff067b82 */ /* 0x000ea20000000a00 */
[----:B0-----:R-:W-:-:S04]  /*0060*/  IMAD R2, R3, UR6, R2 ;  /* 0x0000000603027c24 */ /* 0x001fc8000f8e0202 */
[----:B--2---:R-:W-:-:S06]  /*0070*/  IMAD.WIDE R6, R2, 0x8, R6 ;  /* 0x0000000802067825 */ /* 0x004fcc00078e0206 */
[----:B-1----:R-:W2:Y:S01]  /*0080*/  LDG.E.64 R6, desc[UR4][R6.64] ;  /* 0x0000000406067981 */ /* 0x002ea2000c1e1b00 */
[----:B------:R-:W0:Y:S03]  /*0090*/  LDC.64 R16, c[0x0][0x380] ;  /* 0x0000e000ff107b82 */ /* 0x000e260000000a00 */
[----:B0-----:R-:W5:Y:S01]  /*00a0*/  LDG.E.64 R16, desc[UR4][R16.64] ;  /* 0x0000000410107981 */ /* 0x001f62000c1e1b00 */
[----:B------:R-:W0:Y:S01]  /*00b0*/  MUFU.RCP64H R5, -0.11577999591827392578 ;  /* 0xbfbda3c200057908 */ /* 0x000e220000001800 */
[----:B------:R-:W-:Y:S01]  /*00c0*/  IMAD.MOV.U32 R10, RZ, RZ, 0x1187e7c0 ;  /* 0x1187e7c0ff0a7424 */ /* 0x000fe200078e00ff */
[----:B------:R-:W-:Y:S01]  /*00d0*/  UMOV UR6, 0x1187e7c0 ;  /* 0x1187e7c000067882 */ /* 0x000fe20000000000 */
[----:B------:R-:W-:Y:S01]  /*00e0*/  IMAD.MOV.U32 R11, RZ, RZ, 0x3fbda3c2 ;  /* 0x3fbda3c2ff0b7424 */ /* 0x000fe200078e00ff */
[----:B------:R-:W-:Y:S01]  /*00f0*/  BSSY.RECONVERGENT B0, `(.L_x_0) ;  /* 0x0000015000007945 */ /* 0x000fe20003800200 */
[----:B------:R-:W-:-:S06]  /*0100*/  IMAD.MOV.U32 R4, RZ, RZ, 0x1 ;  /* 0x00000001ff047424 */ /* 0x000fcc00078e00ff */
[----:B0-----:R-:W-:-:S08]  /*0110*/  DFMA R8, R4, R10, 1 ;  /* 0x3ff000000408742b */ /* 0x001fd0000000000a */
[----:B------:R-:W-:-:S08]  /*0120*/  DFMA R8, R8, R8, R8 ;  /* 0x000000080808722b */ /* 0x000fd00000000008 */
[----:B------:R-:W-:-:S08]  /*0130*/  DFMA R8, R4, R8, R4 ;  /* 0x000000080408722b */ /* 0x000fd00000000004 */
[----:B------:R-:W-:-:S08]  /*0140*/  DFMA R4, R8, R10, 1 ;  /* 0x3ff000000804742b */ /* 0x000fd0000000000a */
[----:B------:R-:W-:-:S08]  /*0150*/  DFMA R4, R8, R4, R8 ;  /* 0x000000040804722b */ /* 0x000fd00000000008 */
[----:B--2---:R-:W-:Y:S01]  /*0160*/  DMUL R8, R6, R4 ;  /* 0x0000000406087228 */ /* 0x004fe20000000000 */
[----:B------:R-:W-:-:S07]  /*0170*/  FSETP.GEU.AND P1, PT, |R7|, 6.5827683646048100446e-37, PT ;  /* 0x036000000700780b */ /* 0x000fce0003f2e200 */
[----:B------:R-:W-:-:S08]  /*0180*/  DFMA R10, R8, R10, R6 ;  /* 0x0000000a080a722b */ /* 0x000fd00000000006 */
[----:B------:R-:W-:-:S10]  /*0190*/  DFMA R4, R4, R10, R8 ;  /* 0x0000000a0404722b */ /* 0x000fd40000000008 */
[----:B------:R-:W-:-:S05]  /*01a0*/  FFMA R0, RZ, -1.4815599918365478516, R5 ;  /* 0xbfbda3c2ff007823 */ /* 0x000fca0000000005 */
[----:B------:R-:W-:-:S13]  /*01b0*/  FSETP.GT.AND P0, PT, |R0|, 1.469367938527859385e-39, PT ;  /* 0x001000000000780b */ /* 0x000fda0003f04200 */
[----:B------:R-:W-:Y:S05]  /*01c0*/  @P0 BRA P1, `(.L_x_1) ;  /* 0x00000000001c0947 */ /* 0x000fea0000800000 */
[----:B------:R-:W-:Y:S01]  /*01d0*/  IMAD.MOV.U32 R4, RZ, RZ, R6 ;  /* 0x000000ffff047224 */ /* 0x000fe200078e0006 */
[----:B------:R-:W-:Y:S01]  /*01e0*/  MOV R0, 0x220 ;  /* 0x0000022000007802 */ /* 0x000fe20000000f00 */
[----:B------:R-:W-:Y:S02]  /*01f0*/  IMAD.MOV.U32 R5, RZ, RZ, R7 ;  /* 0x000000ffff057224 */ /* 0x000fe400078e0007 */
[----:B------:R-:W-:-:S07]  /*0200*/  IMAD.MOV.U32 R9, RZ, RZ, -0x40425c3e ;  /* 0xbfbda3c2ff097424 */ /* 0x000fce00078e00ff */
[----:B-----5:R-:W-:Y:S05]  /*0210*/  CALL.REL.NOINC `($__internal_0_$__cuda_sm20_div_rn_f64_full) ;  /* 0x00000008009c7944 */ /* 0x020fea0003c00000 */
[----:B------:R-:W-:Y:S02]  /*0220*/  IMAD.MOV.U32 R4, RZ, RZ, R20 ;  /* 0x000000ffff047224 */ /* 0x000fe400078e0014 */
[----:B------:R-:W-:-:S07]  /*0230*/  IMAD.MOV.U32 R5, RZ, RZ, R21 ;  /* 0x000000ffff057224 */ /* 0x000fce00078e0015 */
.L_x_1:
[----:B------:R-:W-:Y:S05]  /*0240*/  BSYNC.RECONVERGENT B0 ;  /* 0x0000000000007941 */ /* 0x000fea0003800200 */
.L_x_0:
[----:B------:R-:W0:Y:S01]  /*0250*/  I2F.F64 R14, R2 ;  /* 0x00000002000e7312 */ /* 0x000e220000201c00 */
[----:B------:R-:W-:Y:S01]  /*0260*/  UMOV UR8, 0xef88b978 ;  /* 0xef88b97800087882 */ /* 0x000fe20000000000 */
[----:B------:R-:W-:Y:S01]  /*0270*/  UMOV UR9, 0x3f77acc4 ;  /* 0x3f77acc400097882 */ /* 0x000fe20000000000 */
[----:B------:R-:W-:Y:S01]  /*0280*/  IMAD.MOV.U32 R8, RZ, RZ, 0x652b82fe ;  /* 0x652b82feff087424 */ /* 0x000fe200078e00ff */
[----:B------:R-:W-:Y:S01]  /*0290*/  MOV R18, 0x1 ;  /* 0x0000000100127802 */ /* 0x000fe20000000f00 */
[----:B------:R-:W-:Y:S01]  /*02a0*/  IMAD.MOV.U32 R9, RZ, RZ, 0x3ff71547 ;  /* 0x3ff71547ff097424 */ /* 0x000fe200078e00ff */
[----:B------:R-:W-:Y:S01]  /*02b0*/  BSSY.RECONVERGENT B0, `(.L_x_2) ;  /* 0x000004e000007945 */ /* 0x000fe20003800200 */
[----:B------:R-:W-:Y:S01]  /*02c0*/  IMAD.MOV.U32 R20, RZ, RZ, -0x35dec16 ;  /* 0xfca213eaff147424 */ /* 0x000fe200078e00ff */
[----:B------:R-:W1:Y:S01]  /*02d0*/  MUFU.RCP64H R19, 0.11577999591827392578 ;  /* 0x3fbda3c200137908 */ /* 0x000e620000001800 */
[----:B------:R-:W-:Y:S01]  /*02e0*/  IMAD.MOV.U32 R21, RZ, RZ, 0x3e928af3 ;  /* 0x3e928af3ff157424 */ /* 0x000fe200078e00ff */
[----:B-----5:R-:W-:Y:S01]  /*02f0*/  FSETP.GEU.AND P1, PT, |R17|, 6.5827683646048100446e-37, PT ;  /* 0x036000001100780b */ /* 0x020fe20003f2e200 */
[----:B0-----:R-:W-:Y:S01]  /*0300*/  DMUL R6, R14, UR8 ;  /* 0x000000080e067c28 */ /* 0x001fe20008000000 */
[----:B------:R-:W-:Y:S01]  /*0310*/  UMOV UR8, 0xfefa39ef ;  /* 0xfefa39ef00087882 */ /* 0x000fe20000000000 */
[----:B------:R-:W-:-:S06]  /*0320*/  UMOV UR9, 0x3fe62e42 ;  /* 0x3fe62e4200097882 */ /* 0x000fcc0000000000 */
[----:B------:R-:W-:Y:S02]  /*0330*/  DFMA R8, R6, R8, 6.75539944105574400000e+15 ;  /* 0x433800000608742b */ /* 0x000fe40000000008 */
[----:B------:R-:W-:-:S06]  /*0340*/  FSETP.GEU.AND P2, PT, |R7|, 4.1917929649353027344, PT ;  /* 0x4086232b0700780b */ /* 0x000fcc0003f4e200 */
[----:B------:R-:W-:-:S08]  /*0350*/  DADD R10, R8, -6.75539944105574400000e+15 ;  /* 0xc3380000080a7429 */ /* 0x000fd00000000000 */
[----:B------:R-:W-:Y:S01]  /*0360*/  DFMA R12, R10, -UR8, R6 ;  /* 0x800000080a0c7c2b */ /* 0x000fe20008000006 */
[----:B------:R-:W-:Y:S01]  /*0370*/  UMOV UR8, 0x3b39803f ;  /* 0x3b39803f00087882 */ /* 0x000fe20000000000 */
[----:B------:R-:W-:-:S06]  /*0380*/  UMOV UR9, 0x3c7abc9e ;  /* 0x3c7abc9e00097882 */ /* 0x000fcc0000000000 */
[----:B------:R-:W-:Y:S01]  /*0390*/  DFMA R10, R10, -UR8, R12 ;  /* 0x800000080a0a7c2b */ /* 0x000fe2000800000c */
[----:B------:R-:W-:Y:S01]  /*03a0*/  UMOV UR8, 0x69ce2bdf ;  /* 0x69ce2bdf00087882 */ /* 0x000fe20000000000 */
[----:B------:R-:W-:Y:S01]  /*03b0*/  UMOV UR9, 0x3e5ade15 ;  /* 0x3e5ade1500097882 */ /* 0x000fe20000000000 */
[----:B------:R-:W-:Y:S02]  /*03c0*/  IMAD.MOV.U32 R12, RZ, RZ, 0x1187e7c0 ;  /* 0x1187e7c0ff0c7424 */ /* 0x000fe400078e00ff */
[----:B------:R-:W-:-:S03]  /*03d0*/  IMAD.MOV.U32 R13, RZ, RZ, 0x3fbda3c2 ;  /* 0x3fbda3c2ff0d7424 */ /* 0x000fc600078e00ff */
[----:B------:R-:W-:Y:S01]  /*03e0*/  DFMA R20, R10, UR8, R20 ;  /* 0x000000080a147c2b */ /* 0x000fe20008000014 */
[----:B------:R-:W-:Y:S01]  /*03f0*/  UMOV UR8, 0x62401315 ;  /* 0x6240131500087882 */ /* 0x000fe20000000000 */
[----:B------:R-:W-:Y:S01]  /*0400*/  UMOV UR9, 0x3ec71dee ;  /* 0x3ec71dee00097882 */ /* 0x000fe20000000000 */
[----:B-1----:R-:W-:-:S05]  /*0410*/  DFMA R22, R18, -R12, 1 ;  /* 0x3ff000001216742b */ /* 0x002fca000000080c */
[----:B------:R-:W-:Y:S01]  /*0420*/  DFMA R20, R10, R20, UR8 ;  /* 0x000000080a147e2b */ /* 0x000fe20008000014 */
[----:B------:R-:W-:Y:S01]  /*0430*/  UMOV UR8, 0x7c89eb71 ;  /* 0x7c89eb7100087882 */ /* 0x000fe20000000000 */
[----:B------:R-:W-:Y:S01]  /*0440*/  UMOV UR9, 0x3efa0199 ;  /* 0x3efa019900097882 */ /* 0x000fe20000000000 */
[----:B------:R-:W-:-:S05]  /*0450*/  DFMA R22, R22, R22, R22 ;  /* 0x000000161616722b */ /* 0x000fca0000000016 */
[----:B------:R-:W-:Y:S01]  /*0460*/  DFMA R20, R10, R20, UR8 ;  /* 0x000000080a147e2b */ /* 0x000fe20008000014 */
[----:B------:R-:W-:Y:S01]  /*0470*/  UMOV UR8, 0x14761f65 ;  /* 0x14761f6500087882 */ /* 0x000fe20000000000 */
[----:B------:R-:W-:Y:S01]  /*0480*/  UMOV UR9, 0x3f2a01a0 ;  /* 0x3f2a01a000097882 */ /* 0x000fe20000000000 */
[----:B------:R-:W-:-:S05]  /*0490*/  DFMA R18, R18, R22, R18 ;  /* 0x000000161212722b */ /* 0x000fca0000000012 */
[----:B------:R-:W-:Y:S01]  /*04a0*/  DFMA R20, R10, R20, UR8 ;  /* 0x000000080a147e2b */ /* 0x000fe20008000014 */
[----:B------:R-:W-:Y:S01]  /*04b0*/  UMOV UR8, 0x1852b7af ;  /* 0x1852b7af00087882 */ /* 0x000fe20000000000 */
[----:B------:R-:W-:Y:S01]  /*04c0*/  UMOV UR9, 0x3f56c16c ;  /* 0x3f56c16c00097882 */ /* 0x000fe20000000000 */
[----:B------:R-:W-:-:S05]  /*04d0*/  DFMA R24, R18, -R12, 1 ;  /* 0x3ff000001218742b */ /* 0x000fca000000080c */
[----:B------:R-:W-:Y:S01]  /*04e0*/  DFMA R20, R10, R20, UR8 ;  /* 0x000000080a147e2b */ /* 0x000fe20008000014 */
[----:B------:R-:W-:Y:S01]  /*04f0*/  UMOV UR8, 0x11122322 ;  /* 0x1112232200087882 */ /* 0x000fe20000000000 */
[----:B------:R-:W-:-:S06]  /*0500*/  UMOV UR9, 0x3f811111 ;  /* 0x3f81111100097882 */ /* 0x000fcc0000000000 */
[----:B------:R-:W-:Y:S01]  /*0510*/  DFMA R22, R10, R20, UR8 ;  /* 0x000000080a167e2b */ /* 0x000fe20008000014 */
[----:B------:R-:W-:Y:S01]  /*0520*/  UMOV UR8, 0x555502a1 ;  /* 0x555502a100087882 */ /* 0x000fe20000000000 */
[----:B------:R-:W-:Y:S01]  /*0530*/  DFMA R20, R18, R24, R18 ;  /* 0x000000181214722b */ /* 0x000fe20000000012 */
[----:B------:R-:W-:Y:S01]  /*0540*/  UMOV UR9, 0x3fa55555 ;  /* 0x3fa5555500097882 */ /* 0x000fe20000000000 */
[----:B------:R-:W0:Y:S04]  /*0550*/  LDC.64 R18, c[0x0][0x388] ;  /* 0x0000e200ff127b82 */ /* 0x000e280000000a00 */
[----:B------:R-:W-:Y:S01]  /*0560*/  DFMA R24, R10, R22, UR8 ;  /* 0x000000080a187e2b */ /* 0x000fe20008000016 */
[----:B------:R-:W-:Y:S01]  /*0570*/  UMOV UR8, 0x55555511 ;  /* 0x5555551100087882 */ /* 0x000fe20000000000 */
[----:B------:R-:W-:Y:S01]  /*0580*/  DMUL R22, R16, R20 ;  /* 0x0000001410167228 */ /* 0x000fe20000000000 */
[----:B------:R-:W-:-:S05]  /*0590*/  UMOV UR9, 0x3fc55555 ;  /* 0x3fc5555500097882 */ /* 0x000fca0000000000 */
[----:B------:R-:W-:Y:S01]  /*05a0*/  DFMA R24, R10, R24, UR8 ;  /* 0x000000080a187e2b */ /* 0x000fe20008000018 */
[----:B------:R-:W-:Y:S01]  /*05b0*/  UMOV UR8, 0xb ;  /* 0x0000000b00087882 */ /* 0x000fe20000000000 */
[----:B------:R-:W-:Y:S01]  /*05c0*/  DFMA R26, R22, -R12, R16 ;  /* 0x8000000c161a722b */ /* 0x000fe20000000010 */
[----:B------:R-:W-:Y:S01]  /*05d0*/  UMOV UR9, 0x3fe00000 ;  /* 0x3fe0000000097882 */ /* 0x000fe20000000000 */
[----:B------:R-:W-:-:S04]  /*05e0*/  DADD R12, R4, 150 ;  /* 0x4062c000040c7429 */ /* 0x000fc80000000000 */
[----:B------:R-:W-:Y:S01]  /*05f0*/  DFMA R24, R10, R24, UR8 ;  /* 0x000000080a187e2b */ /* 0x000fe20008000018 */
[----:B------:R-:W-:Y:S01]  /*0600*/  UMOV UR8, 0xc1a10c1 ;  /* 0x0c1a10c100087882 */ /* 0x000fe20000000000 */
[----:B------:R-:W-:Y:S01]  /*0610*/  UMOV UR9, 0x3f70c1a1 ;  /* 0x3f70c1a100097882 */ /* 0x000fe20000000000 */
[----:B------:R-:W-:Y:S01]  /*0620*/  DFMA R4, R20, R26, R22 ;  /* 0x0000001a1404722b */ /* 0x000fe20000000016 */
[----:B0-----:R-:W-:Y:S01]  /*0630*/  IMAD.WIDE R18, R2, 0x8, R18 ;  /* 0x0000000802127825 */ /* 0x001fe200078e0212 */
[----:B------:R-:W-:-:S03]  /*0640*/  DADD R12, R12, -UR8 ;  /* 0x800000080c0c7e29 */ /* 0x000fc60008000000 */
[----:B------:R-:W-:-:S04]  /*0650*/  DFMA R24, R10, R24, 1 ;  /* 0x3ff000000a18742b */ /* 0x000fc80000000018 */
[----:B------:R0:W-:Y:S01]  /*0660*/  STG.E.64 desc[UR4][R18.64], R12 ;  /* 0x0000000c12007986 */ /* 0x0001e2000c101b04 */
[----:B------:R-:W-:-:S03]  /*0670*/  FFMA R0, RZ, 1.4815599918365478516, R5 ;  /* 0x3fbda3c2ff007823 */ /* 0x000fc60000000005 */
[----:B------:R-:W-:Y:S02]  /*0680*/  DFMA R24, R10, R24, 1 ;  /* 0x3ff000000a18742b */ /* 0x000fe40000000018 */
[----:B------:R-:W-:-:S08]  /*0690*/  FSETP.GT.AND P0, PT, |R0|, 1.469367938527859385e-39, PT ;  /* 0x001000000000780b */ /* 0x000fd00003f04200 */
[----:B------:R-:W-:Y:S02]  /*06a0*/  IMAD R11, R8, 0x100000, R25 ;  /* 0x00100000080b7824 */ /* 0x000fe400078e0219 */
[----:B------:R-:W-:Y:S01]  /*06b0*/  IMAD.MOV.U32 R10, RZ, RZ, R24 ;  /* 0x000000ffff0a7224 */ /* 0x000fe200078e0018 */
[----:B0-----:R-:W-:Y:S06]  /*06c0*/  @!P2 BRA `(.L_x_3) ;  /* 0x000000000030a947 */ /* 0x001fec0003800000 */
[----:B------:R-:W-:Y:S01]  /*06d0*/  FSETP.GEU.AND P3, PT, |R7|, 4.2275390625, PT ;  /* 0x408748000700780b */ /* 0x000fe20003f6e200 */
[C---:B------:R-:W-:Y:S02]  /*06e0*/  DADD R10, R6.reuse, +INF ;  /* 0x7ff00000060a7429 */ /* 0x040fe40000000000 */
[----:B------:R-:W-:-:S08]  /*06f0*/  DSETP.GEU.AND P2, PT, R6, RZ, PT ;  /* 0x000000ff0600722a */ /* 0x000fd00003f4e000 */
[----:B------:R-:W-:Y:S02]  /*0700*/  FSEL R10, R10, RZ, P2 ;  /* 0x000000ff0a0a7208 */ /* 0x000fe40001000000 */
[----:B------:R-:W-:Y:S02]  /*0710*/  @!P3 LEA.HI R0, R8, R8, RZ, 0x1 ;  /* 0x000000080800b211 */ /* 0x000fe400078f08ff */
[----:B------:R-:W-:Y:S02]  /*0720*/  FSEL R11, R11, RZ, P2 ;  /* 0x000000ff0b0b7208 */ /* 0x000fe40001000000 */
[----:B------:R-:W-:-:S05]  /*0730*/  @!P3 SHF.R.S32.HI R3, RZ, 0x1, R0 ;  /* 0x00000001ff03b819 */ /* 0x000fca0000011400 */
[----:B------:R-:W-:Y:S02]  /*0740*/  @!P3 IMAD.IADD R6, R8, 0x1, -R3 ;  /* 0x000000010806b824 */ /* 0x000fe400078e0a03 */
[----:B------:R-:W-:-:S03]  /*0750*/  @!P3 IMAD R25, R3, 0x100000, R25 ;  /* 0x001000000319b824 */ /* 0x000fc600078e0219 */
[----:B------:R-:W-:Y:S01]  /*0760*/  @!P3 LEA R7, R6, 0x3ff00000, 0x14 ;  /* 0x3ff000000607b811 */ /* 0x000fe200078ea0ff */
[----:B------:R-:W-:-:S06]  /*0770*/  @!P3 IMAD.MOV.U32 R6, RZ, RZ, RZ ;  /* 0x000000ffff06b224 */ /* 0x000fcc00078e00ff */
[----:B------:R-:W-:-:S11]  /*0780*/  @!P3 DMUL R10, R24, R6 ;  /* 0x00000006180ab228 */ /* 0x000fd60000000000 */
.L_x_3:
[----:B------:R-:W-:Y:S05]  /*0790*/  BSYNC.RECONVERGENT B0 ;  /* 0x0000000000007941 */ /* 0x000fea0003800200 */
.L_x_2:
[----:B------:R-:W-:Y:S05]  /*07a0*/  @P0 BRA P1, `(.L_x_4) ;  /* 0x00000000001c0947 */ /* 0x000fea0000800000 */
[----:B------:R-:W-:Y:S01]  /*07b0*/  IMAD.MOV.U32 R4, RZ, RZ, R16 ;  /* 0x000000ffff047224 */ /* 0x000fe200078e0010 */
[----:B------:R-:W-:Y:S01]  /*07c0*/  MOV R0, 0x800 ;  /* 0x0000080000007802 */ /* 0x000fe20000000f00 */
[----:B------:R-:W-:Y:S02]  /*07d0*/  IMAD.MOV.U32 R5, RZ, RZ, R17 ;  /* 0x000000ffff057224 */ /* 0x000fe400078e0011 */
[----:B------:R-:W-:-:S07]  /*07e0*/  IMAD.MOV.U32 R9, RZ, RZ, 0x3fbda3c2 ;  /* 0x3fbda3c2ff097424 */ /* 0x000fce00078e00ff */
[----:B------:R-:W-:Y:S05]  /*07f0*/  CALL.REL.NOINC `($__internal_0_$__cuda_sm20_div_rn_f64_full) ;  /* 0x0000000400247944 */ /* 0x000fea0003c00000 */
[----:B------:R-:W-:Y:S02]  /*0800*/  IMAD.MOV.U32 R4, RZ, RZ, R20 ;  /* 0x000000ffff047224 */ /* 0x000fe400078e0014 */
[----:B------:R-:W-:-:S07]  /*0810*/  IMAD.MOV.U32 R5, RZ, RZ, R21 ;  /* 0x000000ffff057224 */ /* 0x000fce00078e0015 */
.L_x_4:
[----:B------:R-:W-:Y:S01]  /*0820*/  UMOV UR6, 0xc28f5c29 ;  /* 0xc28f5c2900067882 */ /* 0x000fe20000000000 */
[----:B------:R-:W-:Y:S01]  /*0830*/  UMOV UR7, 0x3fbc28f5 ;  /* 0x3fbc28f500077882 */ /* 0x000fe20000000000 */
[----:B------:R-:W-:Y:S01]  /*0840*/  IMAD.MOV.U32 R6, RZ, RZ, 0x652b82fe ;  /* 0x652b82feff067424 */ /* 0x000fe200078e00ff */
[----:B------:R-:W-:Y:S01]  /*0850*/  DMUL R14, R14, -UR6 ;  /* 0x800000060e0e7c28 */ /* 0x000fe20008000000 */
[----:B------:R-:W-:Y:S01]  /*0860*/  MOV R7, 0x3ff71547 ;  /* 0x3ff7154700077802 */ /* 0x000fe20000000f00 */
[----:B------:R-:W-:Y:S01]  /*0870*/  UMOV UR6, 0xfefa39ef ;  /* 0xfefa39ef00067882 */ /* 0x000fe20000000000 */
[----:B------:R-:W-:Y:S01]  /*0880*/  UMOV UR7, 0x3fe62e42 ;  /* 0x3fe62e4200077882 */ /* 0x000fe20000000000 */
[----:B------:R-:W-:Y:S01]  /*0890*/  BSSY.RECONVERGENT B0, `(.L_x_5) ;  /* 0x0000038000007945 */ /* 0x000fe20003800200 */
[----:B------:R-:W-:-:S03]  /*08a0*/  DMUL R10, R4, R10 ;  /* 0x0000000a040a7228 */ /* 0x000fc60000000000 */
        /* <DEDUP_REMOVED lines=8> */
[----:B------:R-:W-:Y:S01]  /*0930*/  IMAD.MOV.U32 R16, RZ, RZ, -0x35dec16 ;  /* 0xfca213eaff107424 */ /* 0x000fe200078e00ff */
[----:B------:R-:W-:Y:S01]  /*0940*/  UMOV UR7, 0x3e5ade15 ;  /* 0x3e5ade1500077882 */ /* 0x000fe20000000000 */
[----:B------:R-:W-:-:S06]  /*0950*/  IMAD.MOV.U32 R17, RZ, RZ, 0x3e928af3 ;  /* 0x3e928af3ff117424 */ /* 0x000fcc00078e00ff */
[----:B------:R-:W-:Y:S01]  /*0960*/  DFMA R16, R8, UR6, R16 ;  /* 0x0000000608107c2b */ /* 0x000fe20008000010 */
[----:B------:R-:W-:Y:S01]  /*0970*/  UMOV UR6, 0x62401315 ;  /* 0x6240131500067882 */ /* 0x000fe20000000000 */
[----:B------:R-:W-:-:S06]  /*0980*/  UMOV UR7, 0x3ec71dee ;  /* 0x3ec71dee00077882 */ /* 0x000fcc0000000000 */
[----:B------:R-:W-:Y:S01]  /*0990*/  DFMA R16, R8, R16, UR6 ;  /* 0x0000000608107e2b */ /* 0x000fe20008000010 */
        /* <DEDUP_REMOVED lines=20> */
[----:B------:R-:W-:-:S08]  /*0ae0*/  DFMA R16, R8, R16, UR6 ;  /* 0x0000000608107e2b */ /* 0x000fd00008000010 */
[C---:B------:R-:W-:Y:S02]  /*0af0*/  DFMA R18, R8.reuse, R16, 1 ;  /* 0x3ff000000812742b */ /* 0x040fe40000000010 */
[----:B------:R-:W0:Y:S06]  /*0b00*/  LDC.64 R16, c[0x0][0x390] ;  /* 0x0000e400ff107b82 */ /* 0x000e2c0000000a00 */
[----:B------:R-:W-:-:S10]  /*0b10*/  DFMA R18, R8, R18, 1 ;  /* 0x3ff000000812742b */ /* 0x000fd40000000012 */
[----:B------:R-:W-:Y:S02]  /*0b20*/  IMAD R5, R6, 0x100000, R19 ;  /* 0x0010000006057824 */ /* 0x000fe400078e0213 */
[----:B------:R-:W-:Y:S01]  /*0b30*/  IMAD.MOV.U32 R4, RZ, RZ, R18 ;  /* 0x000000ffff047224 */ /* 0x000fe200078e0012 */
[----:B------:R-:W-:Y:S06]  /*0b40*/  @!P0 BRA `(.L_x_6) ;  /* 0x0000000000308947 */ /* 0x000fec0003800000 */
        /* <DEDUP_REMOVED lines=12> */
.L_x_6:
[----:B------:R-:W-:Y:S05]  /*0c10*/  BSYNC.RECONVERGENT B0 ;  /* 0x0000000000007941 */ /* 0x000fea0003800200 */
.L_x_5:
[----:B------:R-:W-:Y:S01]  /*0c20*/  UMOV UR6, 0xc1a10c1 ;  /* 0x0c1a10c100067882 */ /* 0x000fe20000000000 */
[----:B------:R-:W-:Y:S01]  /*0c30*/  UMOV UR7, 0x3f70c1a1 ;  /* 0x3f70c1a100077882 */ /* 0x000fe20000000000 */
[----:B0-----:R-:W-:Y:S01]  /*0c40*/  IMAD.WIDE R16, R2, 0x8, R16 ;  /* 0x0000000802107825 */ /* 0x001fe200078e0210 */
[----:B------:R-:W-:-:S08]  /*0c50*/  DADD R6, R10, UR6 ;  /* 0x000000060a067e29 */ /* 0x000fd00008000000 */
[----:B------:R-:W-:-:S07]  /*0c60*/  DFMA R6, R12, R4, R6 ;  /* 0x000000040c06722b */ /* 0x000fce0000000006 */
[----:B------:R-:W-:Y:S01]  /*0c70*/  STG.E.64 desc[UR4][R16.64], R6 ;  /* 0x0000000610007986 */ /* 0x000fe2000c101b04 */
[----:B------:R-:W-:Y:S05]  /*0c80*/  EXIT ;  /* 0x000000000000794d */ /* 0x000fea0003800000 */
        .weak           $__internal_0_$__cuda_sm20_div_rn_f64_full
        .type           $__internal_0_$__cuda_sm20_div_rn_f64_full,@function
        .size           $__internal_0_$__cuda_sm20_div_rn_f64_full,(.L_x_25 - $__internal_0_$__cuda_sm20_div_rn_f64_full)
$__internal_0_$__cuda_sm20_div_rn_f64_full:
[C---:B------:R-:W-:Y:S01]  /*0c90*/  FSETP.GEU.AND P0, PT, |R9|.reuse, 1.469367938527859385e-39, PT ;  /* 0x001000000900780b */ /* 0x040fe20003f0e200 */
[----:B------:R-:W-:Y:S01]  /*0ca0*/  IMAD.U32 R8, RZ, RZ, UR6 ;  /* 0x00000006ff087e24 */ /* 0x000fe2000f8e00ff */
[----:B------:R-:W-:Y:S01]  /*0cb0*/  LOP3.LUT R3, R9, 0x800fffff, RZ, 0xc0, !PT ;  /* 0x800fffff09037812 */ /* 0x000fe200078ec0ff */
[----:B------:R-:W-:Y:S01]  /*0cc0*/  IMAD.U32 R6, RZ, RZ, UR6 ;  /* 0x00000006ff067e24 */ /* 0x000fe2000f8e00ff */
[----:B------:R-:W-:Y:S01]  /*0cd0*/  FSETP.GEU.AND P2, PT, |R5|, 1.469367938527859385e-39, PT ;  /* 0x001000000500780b */ /* 0x000fe20003f4e200 */
[----:B------:R-:W-:Y:S01]  /*0ce0*/  IMAD.MOV.U32 R20, RZ, RZ, 0x1 ;  /* 0x00000001ff147424 */ /* 0x000fe200078e00ff */
[----:B------:R-:W-:Y:S01]  /*0cf0*/  LOP3.LUT R7, R3, 0x3ff00000, RZ, 0xfc, !PT ;  /* 0x3ff0000003077812 */ /* 0x000fe200078efcff */
[----:B------:R-:W-:Y:S01]  /*0d00*/  BSSY.RECONVERGENT B1, `(.L_x_7) ;  /* 0x0000051000017945 */ /* 0x000fe20003800200 */
[----:B------:R-:W-:Y:S02]  /*0d10*/  LOP3.LUT R3, R5, 0x7ff00000, RZ, 0xc0, !PT ;  /* 0x7ff0000005037812 */ /* 0x000fe400078ec0ff */
[----:B------:R-:W-:-:S02]  /*0d20*/  LOP3.LUT R28, R9, 0x7ff00000, RZ, 0xc0, !PT ;  /* 0x7ff00000091c7812 */ /* 0x000fc400078ec0ff */
[----:B------:R-:W-:Y:S01]  /*0d30*/  MOV R26, 0x1ca00000 ;  /* 0x1ca00000001a7802 */ /* 0x000fe20000000f00 */
[----:B------:R-:W-:Y:S01]  /*0d40*/  @!P0 DMUL R6, R8, 8.98846567431157953865e+307 ;  /* 0x7fe0000008068828 */ /* 0x000fe20000000000 */
[----:B------:R-:W-:Y:S01]  /*0d50*/  ISETP.GE.U32.AND P1, PT, R3, R28, PT ;  /* 0x0000001c0300720c */ /* 0x000fe20003f26070 */
[----:B------:R-:W-:Y:S02]  /*0d60*/  IMAD.MOV.U32 R27, RZ, RZ, R3 ;  /* 0x000000ffff1b7224 */ /* 0x000fe400078e0003 */
[----:B------:R-:W-:Y:S02]  /*0d70*/  @!P2 LOP3.LUT R22, R9, 0x7ff00000, RZ, 0xc0, !PT ;  /* 0x7ff000000916a812 */ /* 0x000fe400078ec0ff */
[----:B------:R-:W0:Y:S02]  /*0d80*/  MUFU.RCP64H R21, R7 ;  /* 0x0000000700157308 */ /* 0x000e240000001800 */
[----:B------:R-:W-:Y:S01]  /*0d90*/  @!P2 ISETP.GE.U32.AND P3, PT, R3, R22, PT ;  /* 0x000000160300a20c */ /* 0x000fe20003f66070 */
[----:B------:R-:W-:Y:S01]  /*0da0*/  @!P2 IMAD.MOV.U32 R22, RZ, RZ, RZ ;  /* 0x000000ffff16a224 */ /* 0x000fe200078e00ff */
[----:B------:R-:W-:-:S02]  /*0db0*/  @!P0 LOP3.LUT R28, R7, 0x7ff00000, RZ, 0xc0, !PT ;  /* 0x7ff00000071c8812 */ /* 0x000fc400078ec0ff */
[----:B------:R-:W-:-:S03]  /*0dc0*/  @!P2 SEL R23, R26, 0x63400000, !P3 ;  /* 0x634000001a17a807 */ /* 0x000fc60005800000 */
[----:B------:R-:W-:Y:S01]  /*0dd0*/  VIADD R29, R28, 0xffffffff ;  /* 0xffffffff1c1d7836 */ /* 0x000fe20000000000 */
[----:B------:R-:W-:-:S04]  /*0de0*/  @!P2 LOP3.LUT R23, R23, 0x80000000, R5, 0xf8, !PT ;  /* 0x800000001717a812 */ /* 0x000fc800078ef805 */
[----:B------:R-:W-:Y:S01]  /*0df0*/  @!P2 LOP3.LUT R23, R23, 0x100000, RZ, 0xfc, !PT ;  /* 0x001000001717a812 */ /* 0x000fe200078efcff */
[----:B0-----:R-:W-:-:S08]  /*0e00*/  DFMA R18, R20, -R6, 1 ;  /* 0x3ff000001412742b */ /* 0x001fd00000000806 */
[----:B------:R-:W-:-:S08]  /*0e10*/  DFMA R18, R18, R18, R18 ;  /* 0x000000121212722b */ /* 0x000fd00000000012 */
[----:B------:R-:W-:Y:S01]  /*0e20*/  DFMA R20, R20, R18, R20 ;  /* 0x000000121414722b */ /* 0x000fe20000000014 */
[----:B------:R-:W-:Y:S01]  /*0e30*/  SEL R19, R26, 0x63400000, !P1 ;  /* 0x634000001a137807 */ /* 0x000fe20004800000 */
[----:B------:R-:W-:-:S03]  /*0e40*/  IMAD.MOV.U32 R18, RZ, RZ, R4 ;  /* 0x000000ffff127224 */ /* 0x000fc600078e0004 */
[----:B------:R-:W-:-:S03]  /*0e50*/  LOP3.LUT R19, R19, 0x800fffff, R5, 0xf8, !PT ;  /* 0x800fffff13137812 */ /* 0x000fc600078ef805 */
[----:B------:R-:W-:-:S03]  /*0e60*/  DFMA R24, R20, -R6, 1 ;  /* 0x3ff000001418742b */ /* 0x000fc60000000806 */
[----:B------:R-:W-:-:S05]  /*0e70*/  @!P2 DFMA R18, R18, 2, -R22 ;  /* 0x400000001212a82b */ /* 0x000fca0000000816 */
[----:B------:R-:W-:-:S05]  /*0e80*/  DFMA R24, R20, R24, R20 ;  /* 0x000000181418722b */ /* 0x000fca0000000014 */
[----:B------:R-:W-:-:S03]  /*0e90*/  @!P2 LOP3.LUT R27, R19, 0x7ff00000, RZ, 0xc0, !PT ;  /* 0x7ff00000131ba812 */ /* 0x000fc600078ec0ff */
[----:B------:R-:W-:Y:S02]  /*0ea0*/  DMUL R20, R24, R18 ;  /* 0x0000001218147228 */ /* 0x000fe40000000000 */
[----:B------:R-:W-:-:S05]  /*0eb0*/  VIADD R22, R27, 0xffffffff ;  /* 0xffffffff1b167836 */ /* 0x000fca0000000000 */
[----:B------:R-:W-:Y:S01]  /*0ec0*/  ISETP.GT.U32.AND P0, PT, R22, 0x7feffffe, PT ;  /* 0x7feffffe1600780c */ /* 0x000fe20003f04070 */
[----:B------:R-:W-:-:S03]  /*0ed0*/  DFMA R22, R20, -R6, R18 ;  /* 0x800000061416722b */ /* 0x000fc60000000012 */
[----:B------:R-:W-:-:S05]  /*0ee0*/  ISETP.GT.U32.OR P0, PT, R29, 0x7feffffe, P0 ;  /* 0x7feffffe1d00780c */ /* 0x000fca0000704470 */
[----:B------:R-:W-:-:S08]  /*0ef0*/  DFMA R22, R24, R22, R20 ;  /* 0x000000161816722b */ /* 0x000fd00000000014 */
[----:B------:R-:W-:Y:S05]  /*0f00*/  @P0 BRA `(.L_x_8) ;  /* 0x00000000006c0947 */ /* 0x000fea0003800000 */
[----:B------:R-:W-:-:S04]  /*0f10*/  LOP3.LUT R20, R9, 0x7ff00000, RZ, 0xc0, !PT ;  /* 0x7ff0000009147812 */ /* 0x000fc800078ec0ff */
[CC--:B------:R-:W-:Y:S02]  /*0f20*/  VIADDMNMX R4, R3.reuse, -R20.reuse, 0xb9600000, !PT ;  /* 0xb960000003047446 */ /* 0x0c0fe40007800914 */
[----:B------:R-:W-:Y:S02]  /*0f30*/  ISETP.GE.U32.AND P0, PT, R3, R20, PT ;  /* 0x000000140300720c */ /* 0x000fe40003f06070 */
[----:B------:R-:W-:Y:S01]  /*0f40*/  VIMNMX R3, PT, PT, R4, 0x46a00000, PT ;  /* 0x46a0000004037848 */ /* 0x000fe20003fe0100 */
[----:B------:R-:W-:Y:S01]  /*0f50*/  IMAD.MOV.U32 R4, RZ, RZ, RZ ;  /* 0x000000ffff047224 */ /* 0x000fe200078e00ff */
[----:B------:R-:W-:-:S05]  /*0f60*/  SEL R26, R26, 0x63400000, !P0 ;  /* 0x634000001a1a7807 */ /* 0x000fca0004000000 */
[----:B------:R-:W-:-:S04]  /*0f70*/  IMAD.IADD R3, R3, 0x1, -R26 ;  /* 0x0000000103037824 */ /* 0x000fc800078e0a1a */
[----:B------:R-:W-:-:S06]  /*0f80*/  VIADD R5, R3, 0x7fe00000 ;  /* 0x7fe0000003057836 */ /* 0x000fcc0000000000 */
[----:B------:R-:W-:-:S10]  /*0f90*/  DMUL R20, R22, R4 ;  /* 0x0000000416147228 */ /* 0x000fd40000000000 */
[----:B------:R-:W-:-:S13]  /*0fa0*/  FSETP.GTU.AND P0, PT, |R21|, 1.469367938527859385e-39, PT ;  /* 0x001000001500780b */ /* 0x000fda0003f0c200 */
[----:B------:R-:W-:Y:S05]  /*0fb0*/  @P0 BRA `(.L_x_9) ;  /* 0x0000000000940947 */ /* 0x000fea0003800000 */
[----:B------:R-:W-:Y:S01]  /*0fc0*/  DFMA R6, R22, -R6, R18 ;  /* 0x800000061606722b */ /* 0x000fe20000000012 */
[----:B------:R-:W-:-:S09]  /*0fd0*/  IMAD.MOV.U32 R4, RZ, RZ, RZ ;  /* 0x000000ffff047224 */ /* 0x000fd200078e00ff */
[C---:B------:R-:W-:Y:S02]  /*0fe0*/  FSETP.NEU.AND P0, PT, R7.reuse, RZ, PT ;  /* 0x000000ff0700720b */ /* 0x040fe40003f0d000 */
[----:B------:R-:W-:-:S04]  /*0ff0*/  LOP3.LUT R9, R7, 0x80000000, R9, 0x48, !PT ;  /* 0x8000000007097812 */ /* 0x000fc800078e4809 */
[----:B------:R-:W-:-:S07]  /*1000*/  LOP3.LUT R5, R9, R5, RZ, 0xfc, !PT ;  /* 0x0000000509057212 */ /* 0x000fce00078efcff */
[----:B------:R-:W-:Y:S05]  /*1010*/  @!P0 BRA `(.L_x_9) ;  /* 0x00000000007c8947 */ /* 0x000fea0003800000 */
[----:B------:R-:W-:Y:S01]  /*1020*/  IMAD.MOV R7, RZ, RZ, -R3 ;  /* 0x000000ffff077224 */ /* 0x000fe200078e0a03 */
[----:B------:R-:W-:Y:S01]  /*1030*/  MOV R6, RZ ;  /* 0x000000ff00067202 */ /* 0x000fe20000000f00 */
[----:B------:R-:W-:Y:S01]  /*1040*/  DMUL.RP R4, R22, R4 ;  /* 0x0000000416047228 */ /* 0x000fe20000008000 */
[----:B------:R-:W-:-:S04]  /*1050*/  IADD3 R3, PT, PT, -R3, -0x43300000, RZ ;  /* 0xbcd0000003037810 */ /* 0x000fc80007ffe1ff */
[----:B------:R-:W-:-:S05]  /*1060*/  DFMA R6, R20, -R6, R22 ;  /* 0x800000061406722b */ /* 0x000fca0000000016 */
[----:B------:R-:W-:-:S05]  /*1070*/  LOP3.LUT R9, R5, R9, RZ, 0x3c, !PT ;  /* 0x0000000905097212 */ /* 0x000fca00078e3cff */
[----:B------:R-:W-:-:S04]  /*1080*/  FSETP.NEU.AND P0, PT, |R7|, R3, PT ;  /* 0x000000030700720b */ /* 0x000fc80003f0d200 */
[----:B------:R-:W-:Y:S02]  /*1090*/  FSEL R20, R4, R20, !P0 ;  /* 0x0000001404147208 */ /* 0x000fe40004000000 */
[----:B------:R-:W-:Y:S01]  /*10a0*/  FSEL R21, R9, R21, !P0 ;  /* 0x0000001509157208 */ /* 0x000fe20004000000 */
[----:B------:R-:W-:Y:S06]  /*10b0*/  BRA `(.L_x_9) ;  /* 0x0000000000547947 */ /* 0x000fec0003800000 */
.L_x_8:
[----:B------:R-:W-:-:S14]  /*10c0*/  DSETP.NAN.AND P0, PT, R4, R4, PT ;  /* 0x000000040400722a */ /* 0x000fdc0003f08000 */
[----:B------:R-:W-:Y:S05]  /*10d0*/  @P0 BRA `(.L_x_10) ;  /* 0x0000000000440947 */ /* 0x000fea0003800000 */
[----:B------:R-:W-:-:S14]  /*10e0*/  DSETP.NAN.AND P0, PT, R8, R8, PT ;  /* 0x000000080800722a */ /* 0x000fdc0003f08000 */
[----:B------:R-:W-:Y:S05]  /*10f0*/  @P0 BRA `(.L_x_11) ;  /* 0x0000000000300947 */ /* 0x000fea0003800000 */
[----:B------:R-:W-:Y:S01]  /*1100*/  ISETP.NE.AND P0, PT, R27, R28, PT ;  /* 0x0000001c1b00720c */ /* 0x000fe20003f05270 */
[----:B------:R-:W-:Y:S02]  /*1110*/  IMAD.MOV.U32 R20, RZ, RZ, 0x0 ;  /* 0x00000000ff147424 */ /* 0x000fe400078e00ff */
[----:B------:R-:W-:-:S10]  /*1120*/  IMAD.MOV.U32 R21, RZ, RZ, -0x80000 ;  /* 0xfff80000ff157424 */ /* 0x000fd400078e00ff */
[----:B------:R-:W-:Y:S05]  /*1130*/  @!P0 BRA `(.L_x_9) ;  /* 0x0000000000348947 */ /* 0x000fea0003800000 */
[----:B------:R-:W-:Y:S02]  /*1140*/  ISETP.NE.AND P0, PT, R27, 0x7ff00000, PT ;  /* 0x7ff000001b00780c */ /* 0x000fe40003f05270 */
[----:B------:R-:W-:Y:S02]  /*1150*/  LOP3.LUT R21, R5, 0x80000000, R9, 0x48, !PT ;  /* 0x8000000005157812 */ /* 0x000fe400078e4809 */
[----:B------:R-:W-:-:S13]  /*1160*/  ISETP.EQ.OR P0, PT, R28, RZ, !P0 ;  /* 0x000000ff1c00720c */ /* 0x000fda0004702670 */
[----:B------:R-:W-:Y:S01]  /*1170*/  @P0 LOP3.LUT R3, R21, 0x7ff00000, RZ, 0xfc, !PT ;  /* 0x7ff0000015030812 */ /* 0x000fe200078efcff */
[----:B------:R-:W-:Y:S02]  /*1180*/  @!P0 IMAD.MOV.U32 R20, RZ, RZ, RZ ;  /* 0x000000ffff148224 */ /* 0x000fe400078e00ff */
[----:B------:R-:W-:Y:S02]  /*1190*/  @P0 IMAD.MOV.U32 R20, RZ, RZ, RZ ;  /* 0x000000ffff140224 */ /* 0x000fe400078e00ff */
[----:B------:R-:W-:Y:S01]  /*11a0*/  @P0 IMAD.MOV.U32 R21, RZ, RZ, R3 ;  /* 0x000000ffff150224 */ /* 0x000fe200078e0003 */
[----:B------:R-:W-:Y:S06]  /*11b0*/  BRA `(.L_x_9) ;  /* 0x0000000000147947 */ /* 0x000fec0003800000 */
.L_x_11:
[----:B------:R-:W-:Y:S01]  /*11c0*/  LOP3.LUT R21, R9, 0x80000, RZ, 0xfc, !PT ;  /* 0x0008000009157812 */ /* 0x000fe200078efcff */
[----:B------:R-:W-:Y:S01]  /*11d0*/  IMAD.MOV.U32 R20, RZ, RZ, R8 ;  /* 0x000000ffff147224 */ /* 0x000fe200078e0008 */
[----:B------:R-:W-:Y:S06]  /*11e0*/  BRA `(.L_x_9) ;  /* 0x0000000000087947 */ /* 0x000fec0003800000 */
.L_x_10:
[----:B------:R-:W-:Y:S01]  /*11f0*/  LOP3.LUT R21, R5, 0x80000, RZ, 0xfc, !PT ;  /* 0x0008000005157812 */ /* 0x000fe200078efcff */
[----:B------:R-:W-:-:S07]  /*1200*/  IMAD.MOV.U32 R20, RZ, RZ, R4 ;  /* 0x000000ffff147224 */ /* 0x000fce00078e0004 */
.L_x_9:
[----:B------:R-:W-:Y:S05]  /*1210*/  BSYNC.RECONVERGENT B1 ;  /* 0x0000000000017941 */ /* 0x000fea0003800200 */
.L_x_7:
[----:B------:R-:W-:Y:S02]  /*1220*/  IMAD.MOV.U32 R4, RZ, RZ, R0 ;  /* 0x000000ffff047224 */ /* 0x000fe400078e0000 */
[----:B------:R-:W-:-:S04]  /*1230*/  IMAD.MOV.U32 R5, RZ, RZ, 0x0 ;  /* 0x00000000ff057424 */ /* 0x000fc800078e00ff */
[----:B------:R-:W-:Y:S05]  /*1240*/  RET.REL.NODEC R4 `(_Z10markerMassPdS_S_) ;  /* 0xffffffec046c7950 */ /* 0x000fea0003c3ffff */
.L_x_12:
[----:B------:R-:W-:-:S00]  /*1250*/  BRA `(.L_x_12) ;  /* 0xfffffffc00fc7947 */ /* 0x000fc0000383ffff */
[----:B------:R-:W-:-:S00]  /*1260*/  NOP ;  /* 0x0000000000007918 */ /* 0x000fc00000000000 */
        /* <DEDUP_REMOVED lines=9> */
.L_x_25:


//--------------------- .text._Z17tumorMarkerInfluxPdS_ --------------------------
	.section	.text._Z17tumorMarkerInfluxPdS_,"ax",@progbits
	.align	128
        .global         _Z17tumorMarkerInfluxPdS_
        .type           _Z17tumorMarkerInfluxPdS_,@function
        .size           _Z17tumorMarkerInfluxPdS_,(.L_x_28 - _Z17tumorMarkerInfluxPdS_)
        .other          _Z17tumorMarkerInfluxPdS_,@"STO_CUDA_ENTRY STV_DEFAULT"
_Z17tumorMarkerInfluxPdS_:
.text._Z17tumorMarkerInfluxPdS_:
[----:B------:R-:W-:Y:S01]  /*0000*/  LDC R1, c[0x0][0x37c] ;  /* 0x0000df00ff017b82 */ /* 0x000fe20000000800 */
[----:B------:R-:W0:Y:S07]  /*0010*/  S2R R9, SR_TID.X ;  /* 0x0000000000097919 */ /* 0x000e2e0000002100 */
[----:B------:R-:W0:Y:S01]  /*0020*/  S2UR UR6, SR_CTAID.X ;  /* 0x00000000000679c3 */ /* 0x000e220000002500 */
[----:B------:R-:W1:Y:S07]  /*0030*/  LDCU.64 UR4, c[0x0][0x358] ;  /* 0x00006b00ff0477ac */ /* 0x000e6e0008000a00 */
[----:B------:R-:W0:Y:S08]  /*0040*/  LDC R0, c[0x0][0x360] ;  /* 0x0000d800ff007b82 */ /* 0x000e300000000800 */
[----:B------:R-:W2:Y:S08]  /*0050*/  LDC.64 R2, c[0x0][0x380] ;  /* 0x0000e000ff027b82 */ /* 0x000eb00000000a00 */
[----:B------:R-:W3:Y:S01]  /*0060*/  LDC.64 R6, c[0x0][0x388] ;  /* 0x0000e200ff067b82 */ /* 0x000ee20000000a00 */
[----:B0-----:R-:W-:-:S04]  /*0070*/  IMAD R9, R0, UR6, R9 ;  /* 0x0000000600097c24 */ /* 0x001fc8000f8e0209 */
[----:B--2---:R-:W-:-:S06]  /*0080*/  IMAD.WIDE R2, R9, 0x8, R2 ;  /* 0x0000000809027825 */ /* 0x004fcc00078e0202 */
[----:B-1----:R-:W2:Y:S01]  /*0090*/  LDG.E.64 R2, desc[UR4][R2.64] ;  /* 0x0000000402027981 */ /* 0x002ea2000c1e1b00 */
[----:B------:R-:W-:Y:S01]  /*00a0*/  UMOV UR6, 0x94ccab3f ;  /* 0x94ccab3f00067882 */ /* 0x000fe20000000000 */
[----:B------:R-:W-:Y:S01]  /*00b0*/  UMOV UR7, 0x3ed2dfd6 ;  /* 0x3ed2dfd600077882 */ /* 0x000fe20000000000 */
[----:B---3--:R-:W-:Y:S01]  /*00c0*/  IMAD.WIDE R6, R9, 0x8, R6 ;  /* 0x0000000809067825 */ /* 0x008fe200078e0206 */
[----:B--2---:R-:W-:-:S07]  /*00d0*/  DMUL R4, R2, UR6 ;  /* 0x0000000602047c28 */ /* 0x004fce0008000000 */
[----:B------:R-:W-:Y:S01]  /*00e0*/  STG.E.64 desc[UR4][R6.64], R4 ;  /* 0x0000000406007986 */ /* 0x000fe2000c101b04 */
[----:B------:R-:W-:Y:S05]  /*00f0*/  EXIT ;  /* 0x000000000000794d */ /* 0x000fea0003800000 */
.L_x_13:
        /* <DEDUP_REMOVED lines=16> */
.L_x_28:


//--------------------- .text._Z11tumorGrowthPd   --------------------------
	.section	.text._Z11tumorGrowthPd,"ax",@progbits
	.align	128
        .global         _Z11tumorGrowthPd
        .type           _Z11tumorGrowthPd,@function
        .size           _Z11tumorGrowthPd,(.L_x_26 - _Z11tumorGrowthPd)
        .other          _Z11tumorGrowthPd,@"STO_CUDA_ENTRY STV_DEFAULT"
_Z11tumorGrowthPd:
.text._Z11tumorGrowthPd:
[----:B------:R-:W-:Y:S01]  /*0000*/  LDC R1, c[0x0][0x37c] ;  /* 0x0000df00ff017b82 */ /* 0x000fe20000000800 */
[----:B------:R-:W0:Y:S07]  /*0010*/  S2R R0, SR_TID.X ;  /* 0x0000000000007919 */ /* 0x000e2e0000002100 */
[----:B------:R-:W0:Y:S01]  /*0020*/  S2UR UR4, SR_CTAID.X ;  /* 0x00000000000479c3 */ /* 0x000e220000002500 */
[----:B------:R-:W-:Y:S01]  /*0030*/  IMAD.MOV.U32 R2, RZ, RZ, -0x14e3bcd3 ;  /* 0xeb1c432dff027424 */ /* 0x000fe200078e00ff */
[----:B------:R-:W-:Y:S01]  /*0040*/  UMOV UR5, 0x3fe62e42 ;  /* 0x3fe62e4200057882 */ /* 0x000fe20000000000 */
[----:B------:R-:W-:Y:S01]  /*0050*/  IMAD.MOV.U32 R6, RZ, RZ, 0x652b82fe ;  /* 0x652b82feff067424 */ /* 0x000fe200078e00ff */
[----:B------:R-:W1:Y:S01]  /*0060*/  MUFU.RCP64H R15, 9.9999946542084217072e-05 ;  /* 0x3f1a36e2000f7908 */ /* 0x000e620000001800 */
[----:B------:R-:W-:Y:S01]  /*0070*/  IMAD.MOV.U32 R7, RZ, RZ, 0x3ff71547 ;  /* 0x3ff71547ff077424 */ /* 0x000fe200078e00ff */
[----:B------:R-:W-:Y:S01]  /*0080*/  BSSY.RECONVERGENT B0, `(.L_x_14) ;  /* 0x0000041000007945 */ /* 0x000fe20003800200 */
[----:B------:R-:W-:Y:S01]  /*0090*/  IMAD.MOV.U32 R14, RZ, RZ, 0x1 ;  /* 0x00000001ff0e7424 */ /* 0x000fe200078e00ff */
[----:B------:R-:W0:Y:S02]  /*00a0*/  LDC R3, c[0x0][0x360] ;  /* 0x0000d800ff037b82 */ /* 0x000e240000000800 */
[----:B0-----:R-:W-:Y:S01]  /*00b0*/  IMAD R0, R3, UR4, R0 ;  /* 0x0000000403007c24 */ /* 0x001fe2000f8e0200 */
[----:B------:R-:W-:Y:S01]  /*00c0*/  UMOV UR4, 0xfefa39ef ;  /* 0xfefa39ef00047882 */ /* 0x000fe20000000000 */
[----:B------:R-:W-:-:S02]  /*00d0*/  IMAD.MOV.U32 R3, RZ, RZ, 0x3f1a36e2 ;  /* 0x3f1a36e2ff037424 */ /* 0x000fc400078e00ff */
[----:B------:R-:W0:Y:S04]  /*00e0*/  I2F.F64 R4, R0 ;  /* 0x0000000000047312 */ /* 0x000e280000201c00 */
[----:B-1----:R-:W-:-:S08]  /*00f0*/  DFMA R12, R14, -R2, 1 ;  /* 0x3ff000000e0c742b */ /* 0x002fd00000000802 */
[----:B------:R-:W-:Y:S02]  /*0100*/  DFMA R16, R12, R12, R12 ;  /* 0x0000000c0c10722b */ /* 0x000fe4000000000c */
[----:B0-----:R-:W-:-:S08]  /*0110*/  DMUL R4, R4, -R2 ;  /* 0x8000000204047228 */ /* 0x001fd00000000000 */
        /* <DEDUP_REMOVED lines=36> */
[----:B------:R-:W-:-:S08]  /*0360*/  DFMA R10, R8, R10, 1 ;  /* 0x3ff00000080a742b */ /* 0x000fd0000000000a */
[----:B------:R-:W-:Y:S02]  /*0370*/  DFMA R12, R8, R10, 1 ;  /* 0x3ff00000080c742b */ /* 0x000fe4000000000a */
[----:B------:R-:W-:-:S08]  /*0380*/  DFMA R8, R14, R16, R14 ;  /* 0x000000100e08722b */ /* 0x000fd0000000000e */
[----:B------:R-:W-:Y:S01]  /*0390*/  DFMA R10, R8, -R2, 1 ;  /* 0x3ff00000080a742b */ /* 0x000fe20000000802 */
[----:B------:R-:W-:Y:S02]  /*03a0*/  IMAD R15, R6, 0x100000, R13 ;  /* 0x00100000060f7824 */ /* 0x000fe400078e020d */
[----:B------:R-:W-:Y:S01]  /*03b0*/  IMAD.MOV.U32 R14, RZ, RZ, R12 ;  /* 0x000000ffff0e7224 */ /* 0x000fe200078e000c */
[----:B------:R-:W-:Y:S07]  /*03c0*/  @!P0 BRA `(.L_x_15) ;  /* 0x0000000000308947 */ /* 0x000fee0003800000 */
[----:B------:R-:W-:Y:S01]  /*03d0*/  FSETP.GEU.AND P1, PT, |R5|, 4.2275390625, PT ;  /* 0x408748000500780b */ /* 0x000fe20003f2e200 */
[C---:B------:R-:W-:Y:S02]  /*03e0*/  DADD R14, R4.reuse, +INF ;  /* 0x7ff00000040e7429 */ /* 0x040fe40000000000 */
[----:B------:R-:W-:-:S08]  /*03f0*/  DSETP.GEU.AND P0, PT, R4, RZ, PT ;  /* 0x000000ff0400722a */ /* 0x000fd00003f0e000 */
[----:B------:R-:W-:Y:S02]  /*0400*/  FSEL R14, R14, RZ, P0 ;  /* 0x000000ff0e0e7208 */ /* 0x000fe40000000000 */
[----:B------:R-:W-:Y:S02]  /*0410*/  @!P1 LEA.HI R7, R6, R6, RZ, 0x1 ;  /* 0x0000000606079211 */ /* 0x000fe400078f08ff */
[----:B------:R-:W-:Y:S02]  /*0420*/  FSEL R15, R15, RZ, P0 ;  /* 0x000000ff0f0f7208 */ /* 0x000fe40000000000 */
[----:B------:R-:W-:-:S04]  /*0430*/  @!P1 SHF.R.S32.HI R7, RZ, 0x1, R7 ;  /* 0x00000001ff079819 */ /* 0x000fc80000011407 */
[----:B------:R-:W-:Y:S01]  /*0440*/  @!P1 LEA R13, R7, R13, 0x14 ;  /* 0x0000000d070d9211 */ /* 0x000fe200078ea0ff */
[----:B------:R-:W-:-:S05]  /*0450*/  @!P1 IMAD.IADD R4, R6, 0x1, -R7 ;  /* 0x0000000106049824 */ /* 0x000fca00078e0a07 */
[----:B------:R-:W-:Y:S01]  /*0460*/  @!P1 LEA R5, R4, 0x3ff00000, 0x14 ;  /* 0x3ff0000004059811 */ /* 0x000fe200078ea0ff */
[----:B------:R-:W-:-:S06]  /*0470*/  @!P1 IMAD.MOV.U32 R4, RZ, RZ, RZ ;  /* 0x000000ffff049224 */ /* 0x000fcc00078e00ff */
[----:B------:R-:W-:-:S11]  /*0480*/  @!P1 DMUL R14, R12, R4 ;  /* 0x000000040c0e9228 */ /* 0x000fd60000000000 */
.L_x_15:
[----:B------:R-:W-:Y:S05]  /*0490*/  BSYNC.RECONVERGENT B0 ;  /* 0x0000000000007941 */ /* 0x000fea0003800200 */
.L_x_14:
[----:B------:R-:W-:Y:S01]  /*04a0*/  DADD R14, -R14, 1 ;  /* 0x3ff000000e0e7429 */ /* 0x000fe20000000100 */
[----:B------:R-:W-:Y:S01]  /*04b0*/  UMOV UR4, 0xef88b978 ;  /* 0xef88b97800047882 */ /* 0x000fe20000000000 */
[----:B------:R-:W-:Y:S01]  /*04c0*/  UMOV UR5, 0x3f77acc4 ;  /* 0x3f77acc400057882 */ /* 0x000fe20000000000 */
[----:B------:R-:W-:Y:S01]  /*04d0*/  DFMA R10, R8, R10, R8 ;  /* 0x0000000a080a722b */ /* 0x000fe20000000008 */
[----:B------:R-:W-:Y:S04]  /*04e0*/  BSSY.RECONVERGENT B0, `(.L_x_16) ;  /* 0x000000b000007945 */ /* 0x000fe80003800200 */
[----:B------:R-:W-:-:S08]  /*04f0*/  DMUL R14, R14, UR4 ;  /* 0x000000040e0e7c28 */ /* 0x000fd00008000000 */
[----:B------:R-:W-:Y:S02]  /*0500*/  DMUL R4, R14, R10 ;  /* 0x0000000a0e047228 */ /* 0x000fe40000000000 */
[----:B------:R-:W-:-:S06]  /*0510*/  FSETP.GEU.AND P1, PT, |R15|, 6.5827683646048100446e-37, PT ;  /* 0x036000000f00780b */ /* 0x000fcc0003f2e200 */
[----:B------:R-:W-:-:S08]  /*0520*/  DFMA R2, R4, -R2, R14 ;  /* 0x800000020402722b */ /* 0x000fd0000000000e */
[----:B------:R-:W-:-:S10]  /*0530*/  DFMA R2, R10, R2, R4 ;  /* 0x000000020a02722b */ /* 0x000fd40000000004 */
[----:B------:R-:W-:-:S05]  /*0540*/  FFMA R4, RZ, 0.60239994525909423828, R3 ;  /* 0x3f1a36e2ff047823 */ /* 0x000fca0000000003 */
[----:B------:R-:W-:-:S13]  /*0550*/  FSETP.GT.AND P0, PT, |R4|, 1.469367938527859385e-39, PT ;  /* 0x001000000400780b */ /* 0x000fda0003f04200 */
[----:B------:R-:W-:Y:S05]  /*0560*/  @P0 BRA P1, `(.L_x_17) ;  /* 0x0000000000080947 */ /* 0x000fea0000800000 */
[----:B------:R-:W-:-:S07]  /*0570*/  MOV R6, 0x590 ;  /* 0x0000059000067802 */ /* 0x000fce0000000f00 */
[----:B------:R-:W-:Y:S05]  /*0580*/  CALL.REL.NOINC `($__internal_1_$__cuda_sm20_div_rn_f64_full) ;  /* 0x00000004000c7944 */ /* 0x000fea0003c00000 */
.L_x_17:
[----:B------:R-:W-:Y:S05]  /*0590*/  BSYNC.RECONVERGENT B0 ;  /* 0x0000000000007941 */ /* 0x000fea0003800200 */
.L_x_16:
[----:B------:R-:W-:Y:S01]  /*05a0*/  IMAD.MOV.U32 R4, RZ, RZ, 0x652b82fe ;  /* 0x652b82feff047424 */ /* 0x000fe200078e00ff */
[----:B------:R-:W-:Y:S01]  /*05b0*/  UMOV UR4, 0xfefa39ef ;  /* 0xfefa39ef00047882 */ /* 0x000fe20000000000 */
[----:B------:R-:W-:Y:S01]  /*05c0*/  IMAD.MOV.U32 R5, RZ, RZ, 0x3ff71547 ;  /* 0x3ff71547ff057424 */ /* 0x000fe200078e00ff */
[----:B------:R-:W-:Y:S01]  /*05d0*/  UMOV UR5, 0x3fe62e42 ;  /* 0x3fe62e4200057882 */ /* 0x000fe20000000000 */
[----:B------:R-:W-:Y:S01]  /*05e0*/  FSETP.GEU.AND P0, PT, |R3|, 4.1917929649353027344, PT ;  /* 0x4086232b0300780b */ /* 0x000fe20003f0e200 */
[----:B------:R-:W-:Y:S03]  /*05f0*/  BSSY.RECONVERGENT B0, `(.L_x_18) ;  /* 0x0000038000007945 */ /* 0x000fe60003800200 */
[----:B------:R-:W-:-:S08]  /*0600*/  DFMA R4, R2, R4, 6.75539944105574400000e+15 ;  /* 0x433800000204742b */ /* 0x000fd00000000004 */
        /* <DEDUP_REMOVED lines=33> */
[C---:B------:R-:W-:Y:S01]  /*0820*/  DFMA R8, R6.reuse, R8, UR4 ;  /* 0x0000000406087e2b */ /* 0x040fe20008000008 */
[----:B------:R-:W0:Y:S07]  /*0830*/  LDCU.64 UR4, c[0x0][0x358] ;  /* 0x00006b00ff0477ac */ /* 0x000e2e0008000a00 */
[C---:B------:R-:W-:Y:S02]  /*0840*/  DFMA R10, R6.reuse, R8, 1 ;  /* 0x3ff00000060a742b */ /* 0x040fe40000000008 */
[----:B------:R-:W1:Y:S06]  /*0850*/  LDC.64 R8, c[0x0][0x380] ;  /* 0x0000e000ff087b82 */ /* 0x000e6c0000000a00 */
[----:B------:R-:W-:-:S10]  /*0860*/  DFMA R10, R6, R10, 1 ;  /* 0x3ff00000060a742b */ /* 0x000fd4000000000a */
[----:B------:R-:W-:Y:S02]  /*0870*/  IMAD R7, R4, 0x100000, R11 ;  /* 0x0010000004077824 */ /* 0x000fe400078e020b */
[----:B------:R-:W-:Y:S01]  /*0880*/  IMAD.MOV.U32 R6, RZ, RZ, R10 ;  /* 0x000000ffff067224 */ /* 0x000fe200078e000a */
[----:B0-----:R-:W-:Y:S06]  /*0890*/  @!P0 BRA `(.L_x_19) ;  /* 0x0000000000348947 */ /* 0x001fec0003800000 */
[----:B------:R-:W-:Y:S01]  /*08a0*/  FSETP.GEU.AND P1, PT, |R3|, 4.2275390625, PT ;  /* 0x408748000300780b */ /* 0x000fe20003f2e200 */
[C---:B------:R-:W-:Y:S02]  /*08b0*/  DADD R6, R2.reuse, +INF ;  /* 0x7ff0000002067429 */ /* 0x040fe40000000000 */
[----:B------:R-:W-:-:S08]  /*08c0*/  DSETP.GEU.AND P0, PT, R2, RZ, PT ;  /* 0x000000ff0200722a */ /* 0x000fd00003f0e000 */
[----:B------:R-:W-:Y:S02]  /*08d0*/  FSEL R6, R6, RZ, P0 ;  /* 0x000000ff06067208 */ /* 0x000fe40000000000 */
[----:B------:R-:W-:Y:S01]  /*08e0*/  @!P1 LEA.HI R5, R4, R4, RZ, 0x1 ;  /* 0x0000000404059211 */ /* 0x000fe200078f08ff */
[----:B------:R-:W-:Y:S01]  /*08f0*/  @!P1 IMAD.MOV.U32 R2, RZ, RZ, R10 ;  /* 0x000000ffff029224 */ /* 0x000fe200078e000a */
[----:B------:R-:W-:Y:S02]  /*0900*/  FSEL R7, R7, RZ, P0 ;  /* 0x000000ff07077208 */ /* 0x000fe40000000000 */
[----:B------:R-:W-:-:S04]  /*0910*/  @!P1 SHF.R.S32.HI R5, RZ, 0x1, R5 ;  /* 0x00000001ff059819 */ /* 0x000fc80000011405 */
[----:B------:R-:W-:Y:S01]  /*0920*/  @!P1 LEA R3, R5, R11, 0x14 ;  /* 0x0000000b05039211 */ /* 0x000fe200078ea0ff */
[----:B------:R-:W-:-:S05]  /*0930*/  @!P1 IMAD.IADD R4, R4, 0x1, -R5 ;  /* 0x0000000104049824 */ /* 0x000fca00078e0a05 */
[----:B------:R-:W-:Y:S01]  /*0940*/  @!P1 LEA R5, R4, 0x3ff00000, 0x14 ;  /* 0x3ff0000004059811 */ /* 0x000fe200078ea0ff */
[----:B------:R-:W-:-:S06]  /*0950*/  @!P1 IMAD.MOV.U32 R4, RZ, RZ, RZ ;  /* 0x000000ffff049224 */ /* 0x000fcc00078e00ff */
[----:B------:R-:W-:-:S11]  /*0960*/  @!P1 DMUL R6, R2, R4 ;  /* 0x0000000402069228 */ /* 0x000fd60000000000 */
.L_x_19:
[----:B------:R-:W-:Y:S05]  /*0970*/  BSYNC.RECONVERGENT B0 ;  /* 0x0000000000007941 */ /* 0x000fea0003800200 */
.L_x_18:
[----:B------:R-:W-:Y:S01]  /*0980*/  DMUL R6, R6, 100 ;  /* 0x4059000006067828 */ /* 0x000fe20000000000 */
[----:B-1----:R-:W-:-:S06]  /*0990*/  IMAD.WIDE R8, R0, 0x8, R8 ;  /* 0x0000000800087825 */ /* 0x002fcc00078e0208 */
[----:B------:R-:W-:Y:S01]  /*09a0*/  STG.E.64 desc[UR4][R8.64], R6 ;  /* 0x0000000608007986 */ /* 0x000fe2000c101b04 */
[----:B------:R-:W-:Y:S05]  /*09b0*/  EXIT ;  /* 0x000000000000794d */ /* 0x000fea0003800000 */
        .weak           $__internal_1_$__cuda_sm20_div_rn_f64_full
        .type           $__internal_1_$__cuda_sm20_div_rn_f64_full,@function
        .size           $__internal_1_$__cuda_sm20_div_rn_f64_full,(.L_x_26 - $__internal_1_$__cuda_sm20_div_rn_f64_full)
$__internal_1_$__cuda_sm20_div_rn_f64_full:
[----:B------:R-:W-:Y:S01]  /*09c0*/  IMAD.MOV.U32 R3, RZ, RZ, 0x3ffa36e2 ;  /* 0x3ffa36e2ff037424 */ /* 0x000fe200078e00ff */
[----:B------:R-:W-:Y:S01]  /*09d0*/  MOV R13, 0x1ca00000 ;  /* 0x1ca00000000d7802 */ /* 0x000fe20000000f00 */
[----:B------:R-:W-:Y:S01]  /*09e0*/  IMAD.MOV.U32 R2, RZ, RZ, -0x14e3bcd3 ;  /* 0xeb1c432dff027424 */ /* 0x000fe200078e00ff */
[----:B------:R-:W-:Y:S01]  /*09f0*/  BSSY.RECONVERGENT B1, `(.L_x_20) ;  /* 0x000004a000017945 */ /* 0x000fe20003800200 */
[----:B------:R-:W0:Y:S01]  /*0a00*/  MUFU.RCP64H R9, R3 ;  /* 0x0000000300097308 */ /* 0x000e220000001800 */
[----:B------:R-:W-:Y:S02]  /*0a10*/  IMAD.MOV.U32 R8, RZ, RZ, 0x1 ;  /* 0x00000001ff087424 */ /* 0x000fe400078e00ff */
[----:B------:R-:W-:Y:S02]  /*0a20*/  IMAD.MOV.U32 R5, RZ, RZ, R15 ;  /* 0x000000ffff057224 */ /* 0x000fe400078e000f */
[----:B------:R-:W-:Y:S02]  /*0a30*/  IMAD.MOV.U32 R4, RZ, RZ, R14 ;  /* 0x000000ffff047224 */ /* 0x000fe400078e000e */
[----:B------:R-:W-:Y:S01]  /*0a40*/  IMAD.MOV.U32 R19, RZ, RZ, 0x3f100000 ;  /* 0x3f100000ff137424 */ /* 0x000fe200078e00ff */
[----:B------:R-:W-:-:S02]  /*0a50*/  FSETP.GEU.AND P1, PT, |R5|, 1.469367938527859385e-39, PT ;  /* 0x001000000500780b */ /* 0x000fc40003f2e200 */
[----:B------:R-:W-:Y:S01]  /*0a60*/  LOP3.LUT R7, R5, 0x7ff00000, RZ, 0xc0, !PT ;  /* 0x7ff0000005077812 */ /* 0x000fe200078ec0ff */
[----:B------:R-:W-:-:S03]  /*0a70*/  VIADD R20, R19, 0xffffffff ;  /* 0xffffffff13147836 */ /* 0x000fc60000000000 */
[----:B------:R-:W-:Y:S01]  /*0a80*/  ISETP.GE.U32.AND P0, PT, R7, 0x3f100000, PT ;  /* 0x3f1000000700780c */ /* 0x000fe20003f06070 */
[----:B------:R-:W-:Y:S01]  /*0a90*/  IMAD.MOV.U32 R18, RZ, RZ, R7 ;  /* 0x000000ffff127224 */ /* 0x000fe200078e0007 */
[----:B0-----:R-:W-:Y:S02]  /*0aa0*/  DFMA R10, R8, -R2, 1 ;  /* 0x3ff00000080a742b */ /* 0x001fe40000000802 */
[----:B------:R-:W-:-:S06]  /*0ab0*/  SEL R13, R13, 0x63400000, !P0 ;  /* 0x634000000d0d7807 */ /* 0x000fcc0004000000 */
[----:B------:R-:W-:-:S08]  /*0ac0*/  DFMA R10, R10, R10, R10 ;  /* 0x0000000a0a0a722b */ /* 0x000fd0000000000a */
[----:B------:R-:W-:Y:S01]  /*0ad0*/  DFMA R14, R8, R10, R8 ;  /* 0x0000000a080e722b */ /* 0x000fe20000000008 */
[C-C-:B------:R-:W-:Y:S01]  /*0ae0*/  @!P1 LOP3.LUT R10, R13.reuse, 0x80000000, R5.reuse, 0xf8, !PT ;  /* 0x800000000d0a9812 */ /* 0x140fe200078ef805 */
[----:B------:R-:W-:Y:S01]  /*0af0*/  IMAD.MOV.U32 R8, RZ, RZ, R4 ;  /* 0x000000ffff087224 */ /* 0x000fe200078e0004 */
[----:B------:R-:W-:Y:S02]  /*0b00*/  LOP3.LUT R9, R13, 0x800fffff, R5, 0xf8, !PT ;  /* 0x800fffff0d097812 */ /* 0x000fe400078ef805 */
[----:B------:R-:W-:Y:S01]  /*0b10*/  @!P1 LOP3.LUT R11, R10, 0x100000, RZ, 0xfc, !PT ;  /* 0x001000000a0b9812 */ /* 0x000fe200078efcff */
[----:B------:R-:W-:Y:S02]  /*0b20*/  @!P1 IMAD.MOV.U32 R10, RZ, RZ, RZ ;  /* 0x000000ffff0a9224 */ /* 0x000fe400078e00ff */
[----:B------:R-:W-:-:S04]  /*0b30*/  DFMA R16, R14, -R2, 1 ;  /* 0x3ff000000e10742b */ /* 0x000fc80000000802 */
[----:B------:R-:W-:-:S04]  /*0b40*/  @!P1 DFMA R8, R8, 2, -R10 ;  /* 0x400000000808982b */ /* 0x000fc8000000080a */
[----:B------:R-:W-:-:S06]  /*0b50*/  DFMA R16, R14, R16, R14 ;  /* 0x000000100e10722b */ /* 0x000fcc000000000e */
[----:B------:R-:W-:Y:S02]  /*0b60*/  @!P1 LOP3.LUT R18, R9, 0x7ff00000, RZ, 0xc0, !PT ;  /* 0x7ff0000009129812 */ /* 0x000fe400078ec0ff */
[----:B------:R-:W-:-:S03]  /*0b70*/  DMUL R10, R16, R8 ;  /* 0x00000008100a7228 */ /* 0x000fc60000000000 */
[----:B------:R-:W-:-:S05]  /*0b80*/  VIADD R12, R18, 0xffffffff ;  /* 0xffffffff120c7836 */ /* 0x000fca0000000000 */
[----:B------:R-:W-:Y:S01]  /*0b90*/  DFMA R14, R10, -R2, R8 ;  /* 0x800000020a0e722b */ /* 0x000fe20000000008 */
[----:B------:R-:W-:-:S04]  /*0ba0*/  ISETP.GT.U32.AND P0, PT, R12, 0x7feffffe, PT ;  /* 0x7feffffe0c00780c */ /* 0x000fc80003f04070 */
[----:B------:R-:W-:-:S03]  /*0bb0*/  ISETP.GT.U32.OR P0, PT, R20, 0x7feffffe, P0 ;  /* 0x7feffffe1400780c */ /* 0x000fc60000704470 */
[----:B------:R-:W-:-:S10]  /*0bc0*/  DFMA R10, R16, R14, R10 ;  /* 0x0000000e100a722b */ /* 0x000fd4000000000a */
[----:B------:R-:W-:Y:S05]  /*0bd0*/  @P0 BRA `(.L_x_21) ;  /* 0x0000000000680947 */ /* 0x000fea0003800000 */
[----:B------:R-:W-:-:S05]  /*0be0*/  IMAD.MOV.U32 R4, RZ, RZ, 0x3f100000 ;  /* 0x3f100000ff047424 */ /* 0x000fca00078e00ff */
[----:B------:R-:W-:-:S04]  /*0bf0*/  VIADDMNMX R7, R7, -R4, 0xb9600000, !PT ;  /* 0xb960000007077446 */ /* 0x000fc80007800904 */
[----:B------:R-:W-:-:S04]  /*0c00*/  VIMNMX R4, PT, PT, R7, 0x46a00000, PT ;  /* 0x46a0000007047848 */ /* 0x000fc80003fe0100 */
[----:B------:R-:W-:Y:S01]  /*0c10*/  IADD3 R14, PT, PT, -R13, R4, RZ ;  /* 0x000000040d0e7210 */ /* 0x000fe20007ffe1ff */
[----:B------:R-:W-:-:S04]  /*0c20*/  IMAD.MOV.U32 R4, RZ, RZ, RZ ;  /* 0x000000ffff047224 */ /* 0x000fc800078e00ff */
[----:B------:R-:W-:-:S06]  /*0c30*/  VIADD R5, R14, 0x7fe00000 ;  /* 0x7fe000000e057836 */ /* 0x000fcc0000000000 */
[----:B------:R-:W-:-:S10]  /*0c40*/  DMUL R12, R10, R4 ;  /* 0x000000040a0c7228 */ /* 0x000fd40000000000 */
[----:B------:R-:W-:-:S13]  /*0c50*/  FSETP.GTU.AND P0, PT, |R13|, 1.469367938527859385e-39, PT ;  /* 0x001000000d00780b */ /* 0x000fda0003f0c200 */
[----:B------:R-:W-:Y:S05]  /*0c60*/  @P0 BRA `(.L_x_22) ;  /* 0x0000000000880947 */ /* 0x000fea0003800000 */
[----:B------:R-:W-:Y:S01]  /*0c70*/  DFMA R2, R10, -R2, R8 ;  /* 0x800000020a02722b */ /* 0x000fe20000000008 */
[----:B------:R-:W-:-:S09]  /*0c80*/  IMAD.MOV.U32 R4, RZ, RZ, RZ ;  /* 0x000000ffff047224 */ /* 0x000fd200078e00ff */
[C---:B------:R-:W-:Y:S02]  /*0c90*/  FSETP.NEU.AND P0, PT, R3.reuse, RZ, PT ;  /* 0x000000ff0300720b */ /* 0x040fe40003f0d000 */
[----:B------:R-:W-:-:S04]  /*0ca0*/  LOP3.LUT R2, R3, 0x3f1a36e2, RZ, 0x3c, !PT ;  /* 0x3f1a36e203027812 */ /* 0x000fc800078e3cff */
[----:B------:R-:W-:-:S04]  /*0cb0*/  LOP3.LUT R7, R2, 0x80000000, RZ, 0xc0, !PT ;  /* 0x8000000002077812 */ /* 0x000fc800078ec0ff */
[----:B------:R-:W-:-:S03]  /*0cc0*/  LOP3.LUT R5, R7, R5, RZ, 0xfc, !PT ;  /* 0x0000000507057212 */ /* 0x000fc600078efcff */
[----:B------:R-:W-:Y:S05]  /*0cd0*/  @!P0 BRA `(.L_x_22) ;  /* 0x00000000006c8947 */ /* 0x000fea0003800000 */
[----:B------:R-:W-:Y:S01]  /*0ce0*/  IMAD.MOV R3, RZ, RZ, -R14 ;  /* 0x000000ffff037224 */ /* 0x000fe200078e0a0e */
[----:B------:R-:W-:Y:S01]  /*0cf0*/  DMUL.RP R4, R10, R4 ;  /* 0x000000040a047228 */ /* 0x000fe20000008000 */
[----:B------:R-:W-:-:S06]  /*0d00*/  IMAD.MOV.U32 R2, RZ, RZ, RZ ;  /* 0x000000ffff027224 */ /* 0x000fcc00078e00ff */
[----:B------:R-:W-:-:S03]  /*0d10*/  DFMA R2, R12, -R2, R10 ;  /* 0x800000020c02722b */ /* 0x000fc6000000000a */
[----:B------:R-:W-:-:S03]  /*0d20*/  LOP3.LUT R7, R5, R7, RZ, 0x3c, !PT ;  /* 0x0000000705077212 */ /* 0x000fc600078e3cff */
[----:B------:R-:W-:-:S04]  /*0d30*/  IADD3 R2, PT, PT, -R14, -0x43300000, RZ ;  /* 0xbcd000000e027810 */ /* 0x000fc80007ffe1ff */
[----:B------:R-:W-:-:S04]  /*0d40*/  FSETP.NEU.AND P0, PT, |R3|, R2, PT ;  /* 0x000000020300720b */ /* 0x000fc80003f0d200 */
[----:B------:R-:W-:Y:S02]  /*0d50*/  FSEL R12, R4, R12, !P0 ;  /* 0x0000000c040c7208 */ /* 0x000fe40004000000 */
[----:B------:R-:W-:Y:S01]  /*0d60*/  FSEL R13, R7, R13, !P0 ;  /* 0x0000000d070d7208 */ /* 0x000fe20004000000 */
[----:B------:R-:W-:Y:S06]  /*0d70*/  BRA `(.L_x_22) ;  /* 0x0000000000447947 */ /* 0x000fec0003800000 */
.L_x_21:
[----:B------:R-:W-:-:S14]  /*0d80*/  DSETP.NAN.AND P0, PT, R4, R4, PT ;  /* 0x000000040400722a */ /* 0x000fdc0003f08000 */
[----:B------:R-:W-:Y:S05]  /*0d90*/  @P0 BRA `(.L_x_23) ;  /* 0x0000000000340947 */ /* 0x000fea0003800000 */
[----:B------:R-:W-:Y:S01]  /*0da0*/  ISETP.NE.AND P0, PT, R18, R19, PT ;  /* 0x000000131200720c */ /* 0x000fe20003f05270 */
[----:B------:R-:W-:Y:S02]  /*0db0*/  IMAD.MOV.U32 R12, RZ, RZ, 0x0 ;  /* 0x00000000ff0c7424 */ /* 0x000fe400078e00ff */
[----:B------:R-:W-:-:S10]  /*0dc0*/  IMAD.MOV.U32 R13, RZ, RZ, -0x80000 ;  /* 0xfff80000ff0d7424 */ /* 0x000fd400078e00ff */
[----:B------:R-:W-:Y:S05]  /*0dd0*/  @!P0 BRA `(.L_x_22) ;  /* 0x00000000002c8947 */ /* 0x000fea0003800000 */
[----:B------:R-:W-:Y:S02]  /*0de0*/  ISETP.NE.AND P0, PT, R18, 0x7ff00000, PT ;  /* 0x7ff000001200780c */ /* 0x000fe40003f05270 */
[----:B------:R-:W-:Y:S02]  /*0df0*/  LOP3.LUT R4, R5, 0x3f1a36e2, RZ, 0x3c, !PT ;  /* 0x3f1a36e205047812 */ /* 0x000fe400078e3cff */
[----:B------:R-:W-:Y:S02]  /*0e00*/  ISETP.EQ.OR P0, PT, R19, RZ, !P0 ;  /* 0x000000ff1300720c */ /* 0x000fe40004702670 */
[----:B------:R-:W-:-:S11]  /*0e10*/  LOP3.LUT R13, R4, 0x80000000, RZ, 0xc0, !PT ;  /* 0x80000000040d7812 */ /* 0x000fd600078ec0ff */
[----:B------:R-:W-:Y:S02]  /*0e20*/  @P0 LOP3.LUT R2, R13, 0x7ff00000, RZ, 0xfc, !PT ;  /* 0x7ff000000d020812 */ /* 0x000fe400078efcff */
[----:B------:R-:W-:Y:S01]  /*0e30*/  @!P0 MOV R12, RZ ;  /* 0x000000ff000c8202 */ /* 0x000fe20000000f00 */
[----:B------:R-:W-:Y:S02]  /*0e40*/  @P0 IMAD.MOV.U32 R12, RZ, RZ, RZ ;  /* 0x000000ffff0c0224 */ /* 0x000fe400078e00ff */
[----:B------:R-:W-:Y:S01]  /*0e50*/  @P0 IMAD.MOV.U32 R13, RZ, RZ, R2 ;  /* 0x000000ffff0d0224 */ /* 0x000fe200078e0002 */
[----:B------:R-:W-:Y:S06]  /*0e60*/  BRA `(.L_x_22) ;  /* 0x0000000000087947 */ /* 0x000fec0003800000 */
.L_x_23:
[----:B------:R-:W-:Y:S01]  /*0e70*/  LOP3.LUT R13, R5, 0x80000, RZ, 0xfc, !PT ;  /* 0x00080000050d7812 */ /* 0x000fe200078efcff */
[----:B------:R-:W-:-:S07]  /*0e80*/  IMAD.MOV.U32 R12, RZ, RZ, R4 ;  /* 0x000000ffff0c7224 */ /* 0x000fce00078e0004 */
.L_x_22:
[----:B------:R-:W-:Y:S05]  /*0e90*/  BSYNC.RECONVERGENT B1 ;  /* 0x0000000000017941 */ /* 0x000fea0003800200 */
.L_x_20:
[----:B------:R-:W-:Y:S02]  /*0ea0*/  IMAD.MOV.U32 R7, RZ, RZ, 0x0 ;  /* 0x00000000ff077424 */ /* 0x000fe400078e00ff */
[----:B------:R-:W-:Y:S02]  /*0eb0*/  IMAD.MOV.U32 R2, RZ, RZ, R12 ;  /* 0x000000ffff027224 */ /* 0x000fe400078e000c */
[----:B------:R-:W-:Y:S01]  /*0ec0*/  IMAD.MOV.U32 R3, RZ, RZ, R13 ;  /* 0x000000ffff037224 */ /* 0x000fe200078e000d */
[----:B------:R-:W-:Y:S06]  /*0ed0*/  RET.REL.NODEC R6 `(_Z11tumorGrowthPd) ;  /* 0xfffffff006487950 */ /* 0x000fec0003c3ffff */
.L_x_24:
        /* <DEDUP_REMOVED lines=10> */
.L_x_26:


//--------------------- .nv.shared.reserved.0     --------------------------
	.section	.nv.shared.reserved.0,"aw",@nobits
	.weak		__nv_reservedSMEM_offset_0_alias
	.size		__nv_reservedSMEM_offset_0_alias, 0, 64
	.other		__nv_reservedSMEM_offset_0_alias,@"STO_CUDA_RESERVED_SHARED STV_DEFAULT"
__nv_reservedSMEM_offset_0_alias:
	.zero		0
	.zero		64


//--------------------- .nv.constant0._Z10markerMassPdS_S_ --------------------------
	.section	.nv.constant0._Z10markerMassPdS_S_,"a",@progbits
	.sectionflags	@""
	.align	4
.nv.constant0._Z10markerMassPdS_S_:
	.zero		920


//--------------------- .nv.constant0._Z17tumorMarkerInfluxPdS_ --------------------------
	.section	.nv.constant0._Z17tumorMarkerInfluxPdS_,"a",@progbits
	.sectionflags	@""
	.align	4
.nv.constant0._Z17tumorMarkerInfluxPdS_:
	.zero		912


//--------------------- .nv.constant0._Z11tumorGrowthPd --------------------------
	.section	.nv.constant0._Z11tumorGrowthPd,"a",@progbits
	.sectionflags	@""
	.align	4
.nv.constant0._Z11tumorGrowthPd:
	.zero		904


//--------------------- SYMBOLS --------------------------

	.type		.nv.reservedSmem.offset0,@object
	.size		.nv.reservedSmem.offset0,0x4
